//
// Generated by NVIDIA NVVM Compiler
//
// Compiler Build ID: CL-36424714
// Cuda compilation tools, release 13.0, V13.0.88
// Based on NVVM 20.0.0
//

.version 9.0
.target sm_100
.address_size 64

	// .globl	_Z11tracoDevice3MATS_
.extern .func  (.param .b32 func_retval0) vprintf
(
	.param .b64 vprintf_param_0,
	.param .b64 vprintf_param_1
)
;
.extern .shared .align 16 .b8 q[];
.global .align 1 .b8 $str[17] = {98, 46, 100, 97, 116, 97, 91, 37, 105, 93, 32, 61, 32, 37, 105, 10};

.visible .entry _Z11tracoDevice3MATS_(
	.param .align 8 .b8 _Z11tracoDevice3MATS__param_0[24],
	.param .align 8 .b8 _Z11tracoDevice3MATS__param_1[24]
)
{
	.reg .pred 	%p<10>;
	.reg .b32 	%r<229>;
	.reg .b64 	%rd<125>;

	ld.param.u64 	%rd11, [_Z11tracoDevice3MATS__param_1+16];
	ld.param.v2.u32 	{%r88, %r89}, [_Z11tracoDevice3MATS__param_0];
	ld.param.v2.u32 	{%r90, %r91}, [_Z11tracoDevice3MATS__param_0+8];
	ld.param.u64 	%rd10, [_Z11tracoDevice3MATS__param_0+16];
	mov.u32 	%r96, %ctaid.x;
	mov.u32 	%r97, %ntid.x;
	mov.u32 	%r98, %tid.x;
	mad.lo.s32 	%r1, %r96, %r97, %r98;
	mov.u32 	%r99, %ctaid.y;
	mov.u32 	%r100, %ntid.y;
	mov.u32 	%r101, %tid.y;
	mad.lo.s32 	%r2, %r99, %r100, %r101;
	cvta.to.global.u64 	%rd1, %rd10;
	setp.lt.s32 	%p1, %r91, 1;
	@%p1 bra 	$L__BB0_13;
	cvta.to.global.u64 	%rd12, %rd11;
	mul.lo.s32 	%r5, %r91, %r1;
	mul.lo.s32 	%r6, %r91, %r2;
	mad.lo.s32 	%r103, %r90, %r1, %r2;
	mul.wide.s32 	%rd13, %r103, 4;
	add.s64 	%rd2, %rd12, %rd13;
	ld.global.u32 	%r220, [%rd2];
	and.b32  	%r8, %r91, 15;
	setp.lt.u32 	%p2, %r91, 16;
	mov.b32 	%r223, 0;
	@%p2 bra 	$L__BB0_4;
	and.b32  	%r223, %r91, 2147483632;
	neg.s32 	%r218, %r223;
	add.s32 	%r104, %r5, 15;
	mul.lo.s32 	%r216, %r89, %r104;
	shl.b32 	%r12, %r89, 4;
	add.s32 	%r105, %r5, 14;
	mul.lo.s32 	%r215, %r89, %r105;
	add.s32 	%r106, %r5, 13;
	mul.lo.s32 	%r214, %r89, %r106;
	add.s64 	%rd3, %rd1, 48;
	add.s32 	%r107, %r5, 12;
	mul.lo.s32 	%r213, %r89, %r107;
	add.s32 	%r108, %r5, 11;
	mul.lo.s32 	%r212, %r89, %r108;
	add.s64 	%rd4, %rd1, 40;
	add.s32 	%r109, %r5, 10;
	mul.lo.s32 	%r211, %r89, %r109;
	add.s32 	%r110, %r5, 9;
	mul.lo.s32 	%r210, %r89, %r110;
	add.s32 	%r111, %r5, 8;
	mul.lo.s32 	%r209, %r89, %r111;
	add.s32 	%r112, %r5, 7;
	mul.lo.s32 	%r208, %r89, %r112;
	add.s32 	%r113, %r5, 6;
	mul.lo.s32 	%r207, %r89, %r113;
	add.s64 	%rd5, %rd1, 20;
	add.s32 	%r114, %r5, 5;
	mul.lo.s32 	%r206, %r89, %r114;
	add.s64 	%rd6, %rd1, 16;
	add.s32 	%r115, %r5, 4;
	mul.lo.s32 	%r205, %r89, %r115;
	add.s64 	%rd7, %rd1, 12;
	add.s32 	%r116, %r5, 3;
	mul.lo.s32 	%r204, %r89, %r116;
	add.s64 	%rd8, %rd1, 8;
	add.s32 	%r117, %r5, 2;
	mul.lo.s32 	%r203, %r89, %r117;
	add.s64 	%rd9, %rd1, 4;
	mad.lo.s32 	%r202, %r89, %r5, %r89;
	mad.lo.s32 	%r118, %r89, %r1, %r2;
	mul.lo.s32 	%r201, %r91, %r118;
	add.s32 	%r28, %r12, 16;
	mov.u32 	%r217, %r6;
$L__BB0_3:
	.pragma "nounroll";
	cvt.s64.s32 	%rd14, %r217;
	cvt.s64.s32 	%rd15, %r216;
	add.s64 	%rd16, %rd14, %rd15;
	shl.b64 	%rd17, %rd16, 2;
	add.s64 	%rd18, %rd1, %rd17;
	cvt.s64.s32 	%rd19, %r215;
	add.s64 	%rd20, %rd14, %rd19;
	shl.b64 	%rd21, %rd20, 2;
	add.s64 	%rd22, %rd1, %rd21;
	cvt.s64.s32 	%rd23, %r214;
	add.s64 	%rd24, %rd14, %rd23;
	shl.b64 	%rd25, %rd24, 2;
	add.s64 	%rd26, %rd1, %rd25;
	cvt.s64.s32 	%rd27, %r213;
	add.s64 	%rd28, %rd14, %rd27;
	shl.b64 	%rd29, %rd28, 2;
	add.s64 	%rd30, %rd3, %rd29;
	cvt.s64.s32 	%rd31, %r212;
	add.s64 	%rd32, %rd14, %rd31;
	shl.b64 	%rd33, %rd32, 2;
	add.s64 	%rd34, %rd1, %rd33;
	cvt.s64.s32 	%rd35, %r211;
	add.s64 	%rd36, %rd14, %rd35;
	shl.b64 	%rd37, %rd36, 2;
	add.s64 	%rd38, %rd4, %rd37;
	cvt.s64.s32 	%rd39, %r210;
	add.s64 	%rd40, %rd14, %rd39;
	shl.b64 	%rd41, %rd40, 2;
	add.s64 	%rd42, %rd1, %rd41;
	cvt.s64.s32 	%rd43, %r209;
	add.s64 	%rd44, %rd14, %rd43;
	shl.b64 	%rd45, %rd44, 2;
	add.s64 	%rd46, %rd1, %rd45;
	cvt.s64.s32 	%rd47, %r208;
	add.s64 	%rd48, %rd14, %rd47;
	shl.b64 	%rd49, %rd48, 2;
	add.s64 	%rd50, %rd1, %rd49;
	cvt.s64.s32 	%rd51, %r207;
	add.s64 	%rd52, %rd14, %rd51;
	shl.b64 	%rd53, %rd52, 2;
	add.s64 	%rd54, %rd1, %rd53;
	cvt.s64.s32 	%rd55, %r206;
	add.s64 	%rd56, %rd14, %rd55;
	shl.b64 	%rd57, %rd56, 2;
	add.s64 	%rd58, %rd5, %rd57;
	cvt.s64.s32 	%rd59, %r205;
	add.s64 	%rd60, %rd14, %rd59;
	shl.b64 	%rd61, %rd60, 2;
	add.s64 	%rd62, %rd6, %rd61;
	cvt.s64.s32 	%rd63, %r204;
	add.s64 	%rd64, %rd14, %rd63;
	shl.b64 	%rd65, %rd64, 2;
	add.s64 	%rd66, %rd7, %rd65;
	cvt.s64.s32 	%rd67, %r203;
	add.s64 	%rd68, %rd14, %rd67;
	shl.b64 	%rd69, %rd68, 2;
	add.s64 	%rd70, %rd8, %rd69;
	cvt.s64.s32 	%rd71, %r202;
	add.s64 	%rd72, %rd14, %rd71;
	shl.b64 	%rd73, %rd72, 2;
	add.s64 	%rd74, %rd9, %rd73;
	mul.wide.s32 	%rd75, %r201, 4;
	add.s64 	%rd76, %rd1, %rd75;
	ld.global.u32 	%r119, [%rd76];
	add.s32 	%r120, %r220, %r119;
	st.global.u32 	[%rd2], %r120;
	ld.global.u32 	%r121, [%rd74];
	add.s32 	%r122, %r120, %r121;
	st.global.u32 	[%rd2], %r122;
	ld.global.u32 	%r123, [%rd70];
	add.s32 	%r124, %r122, %r123;
	st.global.u32 	[%rd2], %r124;
	ld.global.u32 	%r125, [%rd66];
	add.s32 	%r126, %r124, %r125;
	st.global.u32 	[%rd2], %r126;
	ld.global.u32 	%r127, [%rd62];
	add.s32 	%r128, %r126, %r127;
	st.global.u32 	[%rd2], %r128;
	ld.global.u32 	%r129, [%rd58];
	add.s32 	%r130, %r128, %r129;
	st.global.u32 	[%rd2], %r130;
	ld.global.u32 	%r131, [%rd54+24];
	add.s32 	%r132, %r130, %r131;
	st.global.u32 	[%rd2], %r132;
	ld.global.u32 	%r133, [%rd50+28];
	add.s32 	%r134, %r132, %r133;
	st.global.u32 	[%rd2], %r134;
	ld.global.u32 	%r135, [%rd46+32];
	add.s32 	%r136, %r134, %r135;
	st.global.u32 	[%rd2], %r136;
	ld.global.u32 	%r137, [%rd42+36];
	add.s32 	%r138, %r136, %r137;
	st.global.u32 	[%rd2], %r138;
	ld.global.u32 	%r139, [%rd38];
	add.s32 	%r140, %r138, %r139;
	st.global.u32 	[%rd2], %r140;
	ld.global.u32 	%r141, [%rd34+44];
	add.s32 	%r142, %r140, %r141;
	st.global.u32 	[%rd2], %r142;
	ld.global.u32 	%r143, [%rd30];
	add.s32 	%r144, %r142, %r143;
	st.global.u32 	[%rd2], %r144;
	ld.global.u32 	%r145, [%rd26+52];
	add.s32 	%r146, %r144, %r145;
	st.global.u32 	[%rd2], %r146;
	ld.global.u32 	%r147, [%rd22+56];
	add.s32 	%r148, %r146, %r147;
	st.global.u32 	[%rd2], %r148;
	ld.global.u32 	%r149, [%rd18+60];
	add.s32 	%r220, %r148, %r149;
	st.global.u32 	[%rd2], %r220;
	add.s32 	%r218, %r218, 16;
	add.s32 	%r217, %r217, 16;
	add.s32 	%r216, %r216, %r12;
	add.s32 	%r215, %r215, %r12;
	add.s32 	%r214, %r214, %r12;
	add.s32 	%r213, %r213, %r12;
	add.s32 	%r212, %r212, %r12;
	add.s32 	%r211, %r211, %r12;
	add.s32 	%r210, %r210, %r12;
	add.s32 	%r209, %r209, %r12;
	add.s32 	%r208, %r208, %r12;
	add.s32 	%r207, %r207, %r12;
	add.s32 	%r206, %r206, %r12;
	add.s32 	%r205, %r205, %r12;
	add.s32 	%r204, %r204, %r12;
	add.s32 	%r203, %r203, %r12;
	add.s32 	%r202, %r202, %r12;
	add.s32 	%r201, %r201, %r28;
	setp.ne.s32 	%p3, %r218, 0;
	@%p3 bra 	$L__BB0_3;
$L__BB0_4:
	setp.eq.s32 	%p4, %r8, 0;
	@%p4 bra 	$L__BB0_13;
	and.b32  	%r69, %r91, 7;
	setp.lt.u32 	%p5, %r8, 8;
	@%p5 bra 	$L__BB0_7;
	add.s32 	%r150, %r223, %r5;
	mul.lo.s32 	%r151, %r150, %r89;
	add.s32 	%r152, %r223, %r6;
	add.s32 	%r153, %r152, %r151;
	mul.wide.s32 	%rd77, %r153, 4;
	add.s64 	%rd78, %rd1, %rd77;
	ld.global.u32 	%r154, [%rd78];
	add.s32 	%r155, %r220, %r154;
	st.global.u32 	[%rd2], %r155;
	add.s32 	%r156, %r151, %r89;
	cvt.s64.s32 	%rd79, %r156;
	cvt.s64.s32 	%rd80, %r152;
	add.s64 	%rd81, %rd80, %rd79;
	shl.b64 	%rd82, %rd81, 2;
	add.s64 	%rd83, %rd1, %rd82;
	ld.global.u32 	%r157, [%rd83+4];
	add.s32 	%r158, %r155, %r157;
	st.global.u32 	[%rd2], %r158;
	add.s32 	%r159, %r150, 2;
	mul.lo.s32 	%r160, %r159, %r89;
	cvt.s64.s32 	%rd84, %r160;
	add.s64 	%rd85, %rd80, %rd84;
	shl.b64 	%rd86, %rd85, 2;
	add.s64 	%rd87, %rd1, %rd86;
	ld.global.u32 	%r161, [%rd87+8];
	add.s32 	%r162, %r158, %r161;
	st.global.u32 	[%rd2], %r162;
	add.s32 	%r163, %r150, 3;
	mul.lo.s32 	%r164, %r163, %r89;
	cvt.s64.s32 	%rd88, %r164;
	add.s64 	%rd89, %rd80, %rd88;
	shl.b64 	%rd90, %rd89, 2;
	add.s64 	%rd91, %rd1, %rd90;
	ld.global.u32 	%r165, [%rd91+12];
	add.s32 	%r166, %r162, %r165;
	st.global.u32 	[%rd2], %r166;
	add.s32 	%r167, %r150, 4;
	mul.lo.s32 	%r168, %r167, %r89;
	cvt.s64.s32 	%rd92, %r168;
	add.s64 	%rd93, %rd80, %rd92;
	shl.b64 	%rd94, %rd93, 2;
	add.s64 	%rd95, %rd1, %rd94;
	ld.global.u32 	%r169, [%rd95+16];
	add.s32 	%r170, %r166, %r169;
	st.global.u32 	[%rd2], %r170;
	add.s32 	%r171, %r150, 5;
	mul.lo.s32 	%r172, %r171, %r89;
	cvt.s64.s32 	%rd96, %r172;
	add.s64 	%rd97, %rd80, %rd96;
	shl.b64 	%rd98, %rd97, 2;
	add.s64 	%rd99, %rd1, %rd98;
	ld.global.u32 	%r173, [%rd99+20];
	add.s32 	%r174, %r170, %r173;
	st.global.u32 	[%rd2], %r174;
	add.s32 	%r175, %r150, 6;
	mul.lo.s32 	%r176, %r175, %r89;
	cvt.s64.s32 	%rd100, %r176;
	add.s64 	%rd101, %rd80, %rd100;
	shl.b64 	%rd102, %rd101, 2;
	add.s64 	%rd103, %rd1, %rd102;
	ld.global.u32 	%r177, [%rd103+24];
	add.s32 	%r178, %r174, %r177;
	st.global.u32 	[%rd2], %r178;
	add.s32 	%r179, %r150, 7;
	mul.lo.s32 	%r180, %r179, %r89;
	cvt.s64.s32 	%rd104, %r180;
	add.s64 	%rd105, %rd80, %rd104;
	shl.b64 	%rd106, %rd105, 2;
	add.s64 	%rd107, %rd1, %rd106;
	ld.global.u32 	%r181, [%rd107+28];
	add.s32 	%r220, %r178, %r181;
	st.global.u32 	[%rd2], %r220;
	add.s32 	%r223, %r223, 8;
$L__BB0_7:
	setp.eq.s32 	%p6, %r69, 0;
	@%p6 bra 	$L__BB0_13;
	and.b32  	%r74, %r91, 3;
	setp.lt.u32 	%p7, %r69, 4;
	@%p7 bra 	$L__BB0_10;
	add.s32 	%r182, %r223, %r5;
	mul.lo.s32 	%r183, %r182, %r89;
	add.s32 	%r184, %r223, %r6;
	add.s32 	%r185, %r184, %r183;
	mul.wide.s32 	%rd108, %r185, 4;
	add.s64 	%rd109, %rd1, %rd108;
	ld.global.u32 	%r186, [%rd109];
	add.s32 	%r187, %r220, %r186;
	st.global.u32 	[%rd2], %r187;
	add.s32 	%r188, %r183, %r89;
	cvt.s64.s32 	%rd110, %r188;
	cvt.s64.s32 	%rd111, %r184;
	add.s64 	%rd112, %rd111, %rd110;
	shl.b64 	%rd113, %rd112, 2;
	add.s64 	%rd114, %rd1, %rd113;
	ld.global.u32 	%r189, [%rd114+4];
	add.s32 	%r190, %r187, %r189;
	st.global.u32 	[%rd2], %r190;
	add.s32 	%r191, %r182, 2;
	mul.lo.s32 	%r192, %r191, %r89;
	cvt.s64.s32 	%rd115, %r192;
	add.s64 	%rd116, %rd111, %rd115;
	shl.b64 	%rd117, %rd116, 2;
	add.s64 	%rd118, %rd1, %rd117;
	ld.global.u32 	%r193, [%rd118+8];
	add.s32 	%r194, %r190, %r193;
	st.global.u32 	[%rd2], %r194;
	add.s32 	%r195, %r182, 3;
	mul.lo.s32 	%r196, %r195, %r89;
	cvt.s64.s32 	%rd119, %r196;
	add.s64 	%rd120, %rd111, %rd119;
	shl.b64 	%rd121, %rd120, 2;
	add.s64 	%rd122, %rd1, %rd121;
	ld.global.u32 	%r197, [%rd122+12];
	add.s32 	%r220, %r194, %r197;
	st.global.u32 	[%rd2], %r220;
	add.s32 	%r223, %r223, 4;
$L__BB0_10:
	setp.eq.s32 	%p8, %r74, 0;
	@%p8 bra 	$L__BB0_13;
	add.s32 	%r198, %r223, %r6;
	add.s32 	%r199, %r223, %r5;
	mad.lo.s32 	%r227, %r89, %r199, %r198;
	add.s32 	%r80, %r89, 1;
	neg.s32 	%r226, %r74;
$L__BB0_12:
	.pragma "nounroll";
	mul.wide.s32 	%rd123, %r227, 4;
	add.s64 	%rd124, %rd1, %rd123;
	ld.global.u32 	%r200, [%rd124];
	add.s32 	%r220, %r220, %r200;
	st.global.u32 	[%rd2], %r220;
	add.s32 	%r227, %r227, %r80;
	add.s32 	%r226, %r226, 1;
	setp.ne.s32 	%p9, %r226, 0;
	@%p9 bra 	$L__BB0_12;
$L__BB0_13:
	bar.sync 	0;
	ret;

}
	// .globl	_Z6sumD013MATS_
.visible .entry _Z6sumD013MATS_(
	.param .align 8 .b8 _Z6sumD013MATS__param_0[24],
	.param .align 8 .b8 _Z6sumD013MATS__param_1[24]
)
{
	.local .align 8 .b8 	__local_depot1[8];
	.reg .b64 	%SP;
	.reg .b64 	%SPL;
	.reg .pred 	%p<6>;
	.reg .b32 	%r<28>;
	.reg .b64 	%rd<13>;

	mov.u64 	%SPL, __local_depot1;
	cvta.local.u64 	%SP, %SPL;
	ld.param.u64 	%rd1, [_Z6sumD013MATS__param_1+16];
	ld.param.u32 	%r9, [_Z6sumD013MATS__param_0+4];
	ld.param.v2.u32 	{%r1, %r10}, [_Z6sumD013MATS__param_0+8];
	ld.param.u64 	%rd2, [_Z6sumD013MATS__param_0+16];
	cvta.to.global.u64 	%rd3, %rd2;
	mov.u32 	%r2, %ctaid.x;
	mov.u32 	%r3, %tid.x;
	mad.lo.s32 	%r11, %r10, %r2, %r3;
	mov.u32 	%r4, %ctaid.y;
	mad.lo.s32 	%r12, %r10, %r4, %r3;
	mad.lo.s32 	%r13, %r11, %r9, %r12;
	mul.wide.u32 	%rd4, %r13, 4;
	add.s64 	%rd5, %rd3, %rd4;
	ld.global.u32 	%r14, [%rd5];
	shl.b32 	%r15, %r3, 2;
	mov.u32 	%r16, q;
	add.s32 	%r5, %r16, %r15;
	st.shared.u32 	[%r5], %r14;
	bar.sync 	0;
	mov.u32 	%r17, %tid.y;
	setp.ne.s32 	%p1, %r17, 0;
	@%p1 bra 	$L__BB1_7;
	mov.u32 	%r27, %ntid.x;
	setp.lt.u32 	%p2, %r27, 2;
	@%p2 bra 	$L__BB1_5;
$L__BB1_2:
	shr.u32 	%r8, %r27, 1;
	setp.ge.u32 	%p3, %r3, %r8;
	@%p3 bra 	$L__BB1_4;
	shl.b32 	%r18, %r8, 2;
	add.s32 	%r19, %r5, %r18;
	ld.shared.u32 	%r20, [%r19];
	ld.shared.u32 	%r21, [%r5];
	add.s32 	%r22, %r21, %r20;
	st.shared.u32 	[%r5], %r22;
$L__BB1_4:
	bar.sync 	0;
	setp.gt.u32 	%p4, %r27, 3;
	mov.u32 	%r27, %r8;
	@%p4 bra 	$L__BB1_2;
$L__BB1_5:
	bar.sync 	0;
	setp.ne.s32 	%p5, %r3, 0;
	@%p5 bra 	$L__BB1_7;
	ld.shared.u32 	%r23, [q];
	mad.lo.s32 	%r24, %r1, %r2, %r4;
	cvta.to.global.u64 	%rd6, %rd1;
	mul.wide.u32 	%rd7, %r24, 4;
	add.s64 	%rd8, %rd6, %rd7;
	st.global.u32 	[%rd8], %r23;
	add.u64 	%rd9, %SP, 0;
	add.u64 	%rd10, %SPL, 0;
	st.local.v2.u32 	[%rd10], {%r24, %r23};
	mov.u64 	%rd11, $str;
	cvta.global.u64 	%rd12, %rd11;
	{ // callseq 0, 0
	.param .b64 param0;
	st.param.b64 	[param0], %rd12;
	.param .b64 param1;
	st.param.b64 	[param1], %rd9;
	.param .b32 retval0;
	call.uni (retval0), 
	vprintf, 
	(
	param0, 
	param1
	);
	ld.param.b32 	%r25, [retval0];
	} // callseq 0
$L__BB1_7:
	ret;

}


// ===== COMPILED SASS (sm_100) =====

	.target	sm_100

	.elftype	@"ET_EXEC"


//--------------------- .note.nv.tkinfo           --------------------------
	.section	.note.nv.tkinfo,"",@"SHT_NOTE"
	.sectionflags	@"SHF_NOTE_NV_TKINFO"
	.tkinfo
        /*0018*/ 	.word	0x00000002
        /*0030*/ 	.string	""
        /*0030*/ 	.string	"ptxas"
        /*0030*/ 	.string	"Cuda compilation tools, release 13.0, V13.0.88"
        /*0030*/ 	.string	"Build cuda_13.0.r13.0/compiler.36424714_0"
        /*0030*/ 	.string	"-arch sm_100 -m 64 "



//--------------------- .note.nv.cuinfo           --------------------------
	.section	.note.nv.cuinfo,"",@"SHT_NOTE"
	.sectionflags	@"SHF_NOTE_NV_CUINFO"
        /*0018*/ 	.short	0x0002
        /*001a*/ 	.short	0x0064
        /*001c*/ 	.short	0x0082
	.zero		2


//--------------------- .nv.info                  --------------------------
	.section	.nv.info,"",@"SHT_CUDA_INFO"
	.align	4


	//----- nvinfo : EIATTR_REGCOUNT
	.align		4
        /*0000*/ 	.byte	0x04, 0x2f
        /*0002*/ 	.short	(.L_2 - .L_1)
	.align		4
.L_1:
        /*0004*/ 	.word	index@(_Z11tracoDevice3MATS_)
        /*0008*/ 	.word	0x00000020


	//----- nvinfo : EIATTR_FRAME_SIZE
	.align		4
.L_2:
        /*000c*/ 	.byte	0x04, 0x11
        /*000e*/ 	.short	(.L_4 - .L_3)
	.align		4
.L_3:
        /*0010*/ 	.word	index@(_Z11tracoDevice3MATS_)
        /*0014*/ 	.word	0x00000000


	//----- nvinfo : EIATTR_REGCOUNT
	.align		4
.L_4:
        /*0018*/ 	.byte	0x04, 0x2f
        /*001a*/ 	.short	(.L_6 - .L_5)
	.align		4
.L_5:
        /*001c*/ 	.word	index@(_Z6sumD013MATS_)
        /*0020*/ 	.word	0x00000018


	//----- nvinfo : EIATTR_FRAME_SIZE
	.align		4
.L_6:
        /*0024*/ 	.byte	0x04, 0x11
        /*0026*/ 	.short	(.L_8 - .L_7)
	.align		4
.L_7:
        /*0028*/ 	.word	index@(_Z6sumD013MATS_)
        /*002c*/ 	.word	0x00000008


	//----- nvinfo : EIATTR_MIN_STACK_SIZE
	.align		4
.L_8:
        /*0030*/ 	.byte	0x04, 0x12
        /*0032*/ 	.short	(.L_10 - .L_9)
	.align		4
.L_9:
        /*0034*/ 	.word	index@(_Z6sumD013MATS_)
        /*0038*/ 	.word	0x00000008


	//----- nvinfo : EIATTR_MIN_STACK_SIZE
	.align		4
.L_10:
        /*003c*/ 	.byte	0x04, 0x12
        /*003e*/ 	.short	(.L_12 - .L_11)
	.align		4
.L_11:
        /*0040*/ 	.word	index@(_Z11tracoDevice3MATS_)
        /*0044*/ 	.word	0x00000000
.L_12:


//--------------------- .nv.compat                --------------------------
	.section	.nv.compat,"",@"SHT_CUDA_COMPAT_INFO"
	.align	4
        /*0000*/ 	.byte	0x02, 0x09, 0x00, 0x00, 0x02, 0x02, 0x01, 0x00, 0x02, 0x05, 0x05, 0x00, 0x03, 0x07, 0x01, 0x01
        /*0010*/ 	.byte	0x02, 0x03, 0x00, 0x00, 0x02, 0x06, 0x01, 0x00, 0x04, 0x0b, 0x08, 0x00, 0x09, 0x00, 0x00, 0x00
        /*0020*/ 	.byte	0x00, 0x00, 0x00, 0x00


//--------------------- .nv.info._Z6sumD013MATS_  --------------------------
	.section	.nv.info._Z6sumD013MATS_,"",@"SHT_CUDA_INFO"
	.sectionflags	@""
	.align	4


	//----- nvinfo : EIATTR_CUDA_API_VERSION
	.align		4
        /*0000*/ 	.byte	0x04, 0x37
        /*0002*/ 	.short	(.L_14 - .L_13)
.L_13:
        /*0004*/ 	.word	0x00000082


	//----- nvinfo : EIATTR_KPARAM_INFO
	.align		4
.L_14:
        /*0008*/ 	.byte	0x04, 0x17
        /*000a*/ 	.short	(.L_16 - .L_15)
.L_15:
        /*000c*/ 	.word	0x00000000
        /*0010*/ 	.short	0x0001
        /*0012*/ 	.short	0x0018
        /*0014*/ 	.byte	0x00, 0xf0, 0x61, 0x00


	//----- nvinfo : EIATTR_KPARAM_INFO
	.align		4
.L_16:
        /*0018*/ 	.byte	0x04, 0x17
        /*001a*/ 	.short	(.L_18 - .L_17)
.L_17:
        /*001c*/ 	.word	0x00000000
        /*0020*/ 	.short	0x0000
        /*0022*/ 	.short	0x0000
        /*0024*/ 	.byte	0x00, 0xf0, 0x61, 0x00


	//----- nvinfo : EIATTR_SPARSE_MMA_MASK
	.align		4
.L_18:
        /*0028*/ 	.byte	0x03, 0x50
        /*002a*/ 	.short	0x0000


	//----- nvinfo : EIATTR_MAXREG_COUNT
	.align		4
        /*002c*/ 	.byte	0x03, 0x1b
        /*002e*/ 	.short	0x00ff


	//----- nvinfo : EIATTR_NUM_BARRIERS
	.align		4
        /*0030*/ 	.byte	0x02, 0x4c
        /*0032*/ 	.byte	0x01
	.zero		1


	//----- nvinfo : EIATTR_EXTERNS
	.align		4
        /*0034*/ 	.byte	0x04, 0x0f
        /*0036*/ 	.short	(.L_20 - .L_19)


	//   ....[0]....
	.align		4
.L_19:
        /*0038*/ 	.word	index@(vprintf)


	//----- nvinfo : EIATTR_MERCURY_ISA_VERSION
	.align		4
.L_20:
        /*003c*/ 	.byte	0x03, 0x5f
        /*003e*/ 	.short	0x0101


	//----- nvinfo : EIATTR_VRC_CTA_INIT_COUNT
	.align		4
        /*0040*/ 	.byte	0x02, 0x4a
	.zero		1
	.zero		1


	//----- nvinfo : EIATTR_SYSCALL_OFFSETS
	.align		4
        /*0044*/ 	.byte	0x04, 0x46
        /*0046*/ 	.short	(.L_22 - .L_21)


	//   ....[0]....
.L_21:
        /*0048*/ 	.word	0x000003d0


	//----- nvinfo : EIATTR_EXIT_INSTR_OFFSETS
	.align		4
.L_22:
        /*004c*/ 	.byte	0x04, 0x1c
        /*004e*/ 	.short	(.L_24 - .L_23)


	//   ....[0]....
.L_23:
        /*0050*/ 	.word	0x000001a0


	//   ....[1]....
        /*0054*/ 	.word	0x000002c0


	//   ....[2]....
        /*0058*/ 	.word	0x000003e0


	//----- nvinfo : EIATTR_CRS_STACK_SIZE
	.align		4
.L_24:
        /*005c*/ 	.byte	0x04, 0x1e
        /*005e*/ 	.short	(.L_26 - .L_25)
.L_25:
        /*0060*/ 	.word	0x00000000


	//----- nvinfo : EIATTR_CBANK_PARAM_SIZE
	.align		4
.L_26:
        /*0064*/ 	.byte	0x03, 0x19
        /*0066*/ 	.short	0x0030


	//----- nvinfo : EIATTR_PARAM_CBANK
	.align		4
        /*0068*/ 	.byte	0x04, 0x0a
        /*006a*/ 	.short	(.L_28 - .L_27)
	.align		4
.L_27:
        /*006c*/ 	.word	index@(.nv.constant0._Z6sumD013MATS_)
        /*0070*/ 	.short	0x0380
        /*0072*/ 	.short	0x0030


	//----- nvinfo : EIATTR_SW_WAR
	.align		4
.L_28:
        /*0074*/ 	.byte	0x04, 0x36
        /*0076*/ 	.short	(.L_30 - .L_29)
.L_29:
        /*0078*/ 	.word	0x00000008
.L_30:


//--------------------- .nv.info._Z11tracoDevice3MATS_ --------------------------
	.section	.nv.info._Z11tracoDevice3MATS_,"",@"SHT_CUDA_INFO"
	.sectionflags	@""
	.align	4


	//----- nvinfo : EIATTR_CUDA_API_VERSION
	.align		4
        /*0000*/ 	.byte	0x04, 0x37
        /*0002*/ 	.short	(.L_32 - .L_31)
.L_31:
        /*0004*/ 	.word	0x00000082


	//----- nvinfo : EIATTR_KPARAM_INFO
	.align		4
.L_32:
        /*0008*/ 	.byte	0x04, 0x17
        /*000a*/ 	.short	(.L_34 - .L_33)
.L_33:
        /*000c*/ 	.word	0x00000000
        /*0010*/ 	.short	0x0001
        /*0012*/ 	.short	0x0018
        /*0014*/ 	.byte	0x00, 0xf0, 0x61, 0x00


	//----- nvinfo : EIATTR_KPARAM_INFO
	.align		4
.L_34:
        /*0018*/ 	.byte	0x04, 0x17
        /*001a*/ 	.short	(.L_36 - .L_35)
.L_35:
        /*001c*/ 	.word	0x00000000
        /*0020*/ 	.short	0x0000
        /*0022*/ 	.short	0x0000
        /*0024*/ 	.byte	0x00, 0xf0, 0x61, 0x00


	//----- nvinfo : EIATTR_SPARSE_MMA_MASK
	.align		4
.L_36:
        /*0028*/ 	.byte	0x03, 0x50
        /*002a*/ 	.short	0x0000


	//----- nvinfo : EIATTR_MAXREG_COUNT
	.align		4
        /*002c*/ 	.byte	0x03, 0x1b
        /*002e*/ 	.short	0x00ff


	//----- nvinfo : EIATTR_NUM_BARRIERS
	.align		4
        /*0030*/ 	.byte	0x02, 0x4c
        /*0032*/ 	.byte	0x01
	.zero		1


	//----- nvinfo : EIATTR_MERCURY_ISA_VERSION
	.align		4
        /*0034*/ 	.byte	0x03, 0x5f
        /*0036*/ 	.short	0x0101


	//----- nvinfo : EIATTR_VRC_CTA_INIT_COUNT
	.align		4
        /*0038*/ 	.byte	0x02, 0x4a
	.zero		1
	.zero		1


	//----- nvinfo : EIATTR_EXIT_INSTR_OFFSETS
	.align		4
        /*003c*/ 	.byte	0x04, 0x1c
        /*003e*/ 	.short	(.L_38 - .L_37)


	//   ....[0]....
.L_37:
        /*0040*/ 	.word	0x00001690


	//----- nvinfo : EIATTR_CBANK_PARAM_SIZE
	.align		4
.L_38:
        /*0044*/ 	.byte	0x03, 0x19
        /*0046*/ 	.short	0x0030


	//----- nvinfo : EIATTR_PARAM_CBANK
	.align		4
        /*0048*/ 	.byte	0x04, 0x0a
        /*004a*/ 	.short	(.L_40 - .L_39)
	.align		4
.L_39:
        /*004c*/ 	.word	index@(.nv.constant0._Z11tracoDevice3MATS_)
        /*0050*/ 	.short	0x0380
        /*0052*/ 	.short	0x0030


	//----- nvinfo : EIATTR_SW_WAR
	.align		4
.L_40:
        /*0054*/ 	.byte	0x04, 0x36
        /*0056*/ 	.short	(.L_42 - .L_41)
.L_41:
        /*0058*/ 	.word	0x00000008
.L_42:


//--------------------- .nv.callgraph             --------------------------
	.section	.nv.callgraph,"",@"SHT_CUDA_CALLGRAPH"
	.align	4
	.sectionentsize	8
	.align		4
        /*0000*/ 	.word	0x00000000
	.align		4
        /*0004*/ 	.word	0xffffffff
	.align		4
        /*0008*/ 	.word	index@(_Z6sumD013MATS_)
	.align		4
        /*000c*/ 	.word	index@(vprintf)
	.align		4
        /*0010*/ 	.word	0x00000000
	.align		4
        /*0014*/ 	.word	0xfffffffe
	.align		4
        /*0018*/ 	.word	0x00000000
	.align		4
        /*001c*/ 	.word	0xfffffffd
	.align		4
        /*0020*/ 	.word	0x00000000
	.align		4
        /*0024*/ 	.word	0xfffffffc


//--------------------- .nv.constant4             --------------------------
	.section	.nv.constant4,"a",@progbits
	.align	8
	.align		8
.nv.constant4:
        /*0000*/ 	.dword	vprintf
	.align		8
        /*0008*/ 	.dword	$str


//--------------------- .text._Z6sumD013MATS_     --------------------------
	.section	.text._Z6sumD013MATS_,"ax",@progbits
	.align	128
        .global         _Z6sumD013MATS_
        .type           _Z6sumD013MATS_,@function
        .size           _Z6sumD013MATS_,(.L_x_11 - _Z6sumD013MATS_)
        .other          _Z6sumD013MATS_,@"STO_CUDA_ENTRY STV_DEFAULT"
_Z6sumD013MATS_:
.text._Z6sumD013MATS_:
[----:B------:R-:W0:Y:S01]  /*0000*/  LDC R1, c[0x0][0x37c] ;  /* 0x0000df00ff017b82 */ /* 0x000e220000000800 */
[----:B------:R-:W1:Y:S07]  /*0010*/  S2R R8, SR_TID.X ;  /* 0x0000000000087919 */ /* 0x000e6e0000002100 */
[----:B------:R-:W1:Y:S01]  /*0020*/  S2UR UR10, SR_CTAID.X ;  /* 0x00000000000a79c3 */ /* 0x000e620000002500 */
[----:B------:R-:W2:Y:S01]  /*0030*/  LDCU UR4, c[0x0][0x384] ;  /* 0x00007080ff0477ac */ /* 0x000ea20008000800 */
[----:B0-----:R-:W-:Y:S01]  /*0040*/  VIADD R1, R1, 0xfffffff8 ;  /* 0xfffffff801017836 */ /* 0x001fe20000000000 */
[----:B------:R-:W0:Y:S01]  /*0050*/  S2R R11, SR_CTAID.Y ;  /* 0x00000000000b7919 */ /* 0x000e220000002600 */
[----:B------:R-:W3:Y:S04]  /*0060*/  LDCU.64 UR6, c[0x0][0x358] ;  /* 0x00006b00ff0677ac */ /* 0x000ee80008000a00 */
[----:B------:R-:W1:Y:S08]  /*0070*/  LDC R5, c[0x0][0x38c] ;  /* 0x0000e300ff057b82 */ /* 0x000e700000000800 */
[----:B------:R-:W4:Y:S01]  /*0080*/  LDC.64 R2, c[0x0][0x390] ;  /* 0x0000e400ff027b82 */ /* 0x000f220000000a00 */
[----:B-1----:R-:W-:-:S02]  /*0090*/  IMAD R0, R5, UR10, R8 ;  /* 0x0000000a05007c24 */ /* 0x002fc4000f8e0208 */
[----:B0-----:R-:W-:-:S04]  /*00a0*/  IMAD R5, R11, R5, R8 ;  /* 0x000000050b057224 */ /* 0x001fc800078e0208 */
[----:B--2---:R-:W-:-:S04]  /*00b0*/  IMAD R5, R0, UR4, R5 ;  /* 0x0000000400057c24 */ /* 0x004fc8000f8e0205 */
[----:B----4-:R-:W-:-:S06]  /*00c0*/  IMAD.WIDE.U32 R2, R5, 0x4, R2 ;  /* 0x0000000405027825 */ /* 0x010fcc00078e0002 */
[----:B---3--:R-:W2:Y:S01]  /*00d0*/  LDG.E R2, desc[UR6][R2.64] ;  /* 0x0000000602027981 */ /* 0x008ea2000c1e1900 */
[----:B------:R-:W0:Y:S01]  /*00e0*/  S2UR UR5, SR_CgaCtaId ;  /* 0x00000000000579c3 */ /* 0x000e220000008800 */
[----:B------:R-:W-:Y:S01]  /*00f0*/  UMOV UR4, 0x400 ;  /* 0x0000040000047882 */ /* 0x000fe20000000000 */
[----:B------:R-:W1:Y:S01]  /*0100*/  LDCU UR8, c[0x0][0x2f8] ;  /* 0x00005f00ff0877ac */ /* 0x000e620008000800 */
[----:B------:R-:W3:Y:S01]  /*0110*/  S2R R0, SR_TID.Y ;  /* 0x0000000000007919 */ /* 0x000ee20000002200 */
[----:B------:R-:W4:Y:S01]  /*0120*/  LDCU UR9, c[0x0][0x2fc] ;  /* 0x00005f80ff0977ac */ /* 0x000f220008000800 */
[----:B-1----:R-:W-:Y:S01]  /*0130*/  IADD3 R6, P1, PT, R1, UR8, RZ ;  /* 0x0000000801067c10 */ /* 0x002fe2000ff3e0ff */
[----:B0-----:R-:W-:-:S04]  /*0140*/  ULEA UR4, UR5, UR4, 0x18 ;  /* 0x0000000405047291 */ /* 0x001fc8000f8ec0ff */
[----:B----4-:R-:W-:Y:S02]  /*0150*/  IMAD.X R7, RZ, RZ, UR9, P1 ;  /* 0x00000009ff077e24 */ /* 0x010fe400088e06ff */
[----:B------:R-:W-:Y:S02]  /*0160*/  LEA R5, R8, UR4, 0x2 ;  /* 0x0000000408057c11 */ /* 0x000fe4000f8e10ff */
[----:B---3--:R-:W-:-:S03]  /*0170*/  ISETP.NE.AND P0, PT, R0, RZ, PT ;  /* 0x000000ff0000720c */ /* 0x008fc60003f05270 */
[----:B--2---:R0:W-:Y:S01]  /*0180*/  STS [R5], R2 ;  /* 0x0000000205007388 */ /* 0x0041e20000000800 */
[----:B------:R-:W-:Y:S09]  /*0190*/  BAR.SYNC.DEFER_BLOCKING 0x0 ;  /* 0x0000000000007b1d */ /* 0x000ff20000010000 */
[----:B------:R-:W-:Y:S05]  /*01a0*/  @P0 EXIT ;  /* 0x000000000000094d */ /* 0x000fea0003800000 */
[----:B------:R-:W1:Y:S01]  /*01b0*/  LDCU UR4, c[0x0][0x360] ;  /* 0x00006c00ff0477ac */ /* 0x000e620008000800 */
[----:B------:R-:W-:Y:S01]  /*01c0*/  ISETP.NE.AND P0, PT, R8, RZ, PT ;  /* 0x000000ff0800720c */ /* 0x000fe20003f05270 */
[----:B-1----:R-:W-:-:S09]  /*01d0*/  UISETP.GE.U32.AND UP0, UPT, UR4, 0x2, UPT ;  /* 0x000000020400788c */ /* 0x002fd2000bf06070 */
[----:B------:R-:W-:Y:S05]  /*01e0*/  BRA.U !UP0, `(.L_x_0) ;  /* 0x0000000108307547 */ /* 0x000fea000b800000 */
[----:B------:R-:W-:-:S07]  /*01f0*/  MOV R0, UR4 ;  /* 0x0000000400007c02 */ /* 0x000fce0008000f00 */
.L_x_1:
[----:B------:R-:W-:-:S04]  /*0200*/  SHF.R.U32.HI R9, RZ, 0x1, R0 ;  /* 0x00000001ff097819 */ /* 0x000fc80000011600 */
[----:B------:R-:W-:-:S13]  /*0210*/  ISETP.GE.U32.AND P1, PT, R8, R9, PT ;  /* 0x000000090800720c */ /* 0x000fda0003f26070 */
[----:B0-----:R-:W-:Y:S01]  /*0220*/  @!P1 IMAD R2, R9, 0x4, R5 ;  /* 0x0000000409029824 */ /* 0x001fe200078e0205 */
[----:B------:R-:W-:Y:S05]  /*0230*/  @!P1 LDS R3, [R5] ;  /* 0x0000000005039984 */ /* 0x000fea0000000800 */
[----:B------:R-:W0:Y:S02]  /*0240*/  @!P1 LDS R2, [R2] ;  /* 0x0000000002029984 */ /* 0x000e240000000800 */
[----:B0-----:R-:W-:-:S05]  /*0250*/  @!P1 IADD3 R4, PT, PT, R2, R3, RZ ;  /* 0x0000000302049210 */ /* 0x001fca0007ffe0ff */
[----:B------:R1:W-:Y:S01]  /*0260*/  @!P1 STS [R5], R4 ;  /* 0x0000000405009388 */ /* 0x0003e20000000800 */
[----:B------:R-:W-:Y:S01]  /*0270*/  BAR.SYNC.DEFER_BLOCKING 0x0 ;  /* 0x0000000000007b1d */ /* 0x000fe20000010000 */
[----:B------:R-:W-:Y:S01]  /*0280*/  ISETP.GT.U32.AND P1, PT, R0, 0x3, PT ;  /* 0x000000030000780c */ /* 0x000fe20003f24070 */
[----:B------:R-:W-:-:S12]  /*0290*/  IMAD.MOV.U32 R0, RZ, RZ, R9 ;  /* 0x000000ffff007224 */ /* 0x000fd800078e0009 */
[----:B-1----:R-:W-:Y:S05]  /*02a0*/  @P1 BRA `(.L_x_1) ;  /* 0xfffffffc00d41947 */ /* 0x002fea000383ffff */
.L_x_0:
[----:B------:R-:W-:Y:S06]  /*02b0*/  BAR.SYNC.DEFER_BLOCKING 0x0 ;  /* 0x0000000000007b1d */ /* 0x000fec0000010000 */
[----:B------:R-:W-:Y:S05]  /*02c0*/  @P0 EXIT ;  /* 0x000000000000094d */ /* 0x000fea0003800000 */
[----:B------:R-:W1:Y:S01]  /*02d0*/  S2UR UR5, SR_CgaCtaId ;  /* 0x00000000000579c3 */ /* 0x000e620000008800 */
[----:B------:R-:W-:Y:S01]  /*02e0*/  UMOV UR4, 0x400 ;  /* 0x0000040000047882 */ /* 0x000fe20000000000 */
[----:B------:R-:W-:-:S06]  /*02f0*/  MOV R0, 0x0 ;  /* 0x0000000000007802 */ /* 0x000fcc0000000f00 */
[----:B0-----:R-:W0:Y:S08]  /*0300*/  LDC R2, c[0x0][0x388] ;  /* 0x0000e200ff027b82 */ /* 0x001e300000000800 */
[----:B------:R-:W2:Y:S01]  /*0310*/  LDC.64 R8, c[0x0][0x3a8] ;  /* 0x0000ea00ff087b82 */ /* 0x000ea20000000a00 */
[----:B-1----:R-:W-:Y:S01]  /*0320*/  ULEA UR4, UR5, UR4, 0x18 ;  /* 0x0000000405047291 */ /* 0x002fe2000f8ec0ff */
[----:B0-----:R-:W-:-:S08]  /*0330*/  IMAD R2, R2, UR10, R11 ;  /* 0x0000000a02027c24 */ /* 0x001fd0000f8e020b */
[----:B------:R-:W0:Y:S01]  /*0340*/  LDS R3, [UR4] ;  /* 0x00000004ff037984 */ /* 0x000e220008000800 */
[----:B------:R1:W3:Y:S01]  /*0350*/  LDC.64 R10, c[0x4][R0] ;  /* 0x01000000000a7b82 */ /* 0x0002e20000000a00 */
[----:B------:R-:W4:Y:S01]  /*0360*/  LDCU.64 UR4, c[0x4][0x8] ;  /* 0x01000100ff0477ac */ /* 0x000f220008000a00 */
[----:B--2---:R-:W-:Y:S01]  /*0370*/  IMAD.WIDE.U32 R8, R2, 0x4, R8 ;  /* 0x0000000402087825 */ /* 0x004fe200078e0008 */
[----:B----4-:R-:W-:-:S03]  /*0380*/  MOV R4, UR4 ;  /* 0x0000000400047c02 */ /* 0x010fc60008000f00 */
[----:B------:R-:W-:Y:S01]  /*0390*/  IMAD.U32 R5, RZ, RZ, UR5 ;  /* 0x00000005ff057e24 */ /* 0x000fe2000f8e00ff */
[----:B0-----:R1:W-:Y:S04]  /*03a0*/  STG.E desc[UR6][R8.64], R3 ;  /* 0x0000000308007986 */ /* 0x0013e8000c101906 */
[----:B------:R1:W-:Y:S02]  /*03b0*/  STL.64 [R1], R2 ;  /* 0x0000000201007387 */ /* 0x0003e40000100a00 */
[----:B------:R-:W-:-:S07]  /*03c0*/  LEPC R20, `(.L_x_2) ;  /* 0x000000001014794e */ /* 0x000fce0000000000 */
[----:B-1-3--:R-:W-:Y:S05]  /*03d0*/  CALL.ABS.NOINC R10 ;  /* 0x000000000a007343 */ /* 0x00afea0003c00000 */
.L_x_2:
[----:B------:R-:W-:Y:S05]  /*03e0*/  EXIT ;  /* 0x000000000000794d */ /* 0x000fea0003800000 */
.L_x_3:
[----:B------:R-:W-:-:S00]  /*03f0*/  BRA `(.L_x_3) ;  /* 0xfffffffc00fc7947 */ /* 0x000fc0000383ffff */
[----:B------:R-:W-:-:S00]  /*0400*/  NOP ;  /* 0x0000000000007918 */ /* 0x000fc00000000000 */
[----:B------:R-:W-:-:S00]  /*0410*/  NOP ;  /* 0x0000000000007918 */ /* 0x000fc00000000000 */
[----:B------:R-:W-:-:S00]  /*0420*/  NOP ;  /* 0x0000000000007918 */ /* 0x000fc00000000000 */
[----:B------:R-:W-:-:S00]  /*0430*/  NOP ;  /* 0x0000000000007918 */ /* 0x000fc00000000000 */
[----:B------:R-:W-:-:S00]  /*0440*/  NOP ;  /* 0x0000000000007918 */ /* 0x000fc00000000000 */
[----:B------:R-:W-:-:S00]  /*0450*/  NOP ;  /* 0x0000000000007918 */ /* 0x000fc00000000000 */
[----:B------:R-:W-:-:S00]  /*0460*/  NOP ;  /* 0x0000000000007918 */ /* 0x000fc00000000000 */
[----:B------:R-:W-:-:S00]  /*0470*/  NOP ;  /* 0x0000000000007918 */ /* 0x000fc00000000000 */
.L_x_11:


//--------------------- .text._Z11tracoDevice3MATS_ --------------------------
	.section	.text._Z11tracoDevice3MATS_,"ax",@progbits
	.align	128
        .global         _Z11tracoDevice3MATS_
        .type           _Z11tracoDevice3MATS_,@function
        .size           _Z11tracoDevice3MATS_,(.L_x_12 - _Z11tracoDevice3MATS_)
        .other          _Z11tracoDevice3MATS_,@"STO_CUDA_ENTRY STV_DEFAULT"
_Z11tracoDevice3MATS_:
.text._Z11tracoDevice3MATS_:
[----:B------:R-:W-:Y:S01]  /*0000*/  LDC R1, c[0x0][0x37c] ;  /* 0x0000df00ff017b82 */ /* 0x000fe20000000800 */
[----:B------:R-:W0:Y:S01]  /*0010*/  S2R R3, SR_TID.X ;  /* 0x0000000000037919 */ /* 0x000e220000002100 */
[----:B------:R-:W1:Y:S06]  /*0020*/  LDCU UR15, c[0x0][0x38c] ;  /* 0x00007180ff0f77ac */ /* 0x000e6c0008000800 */
[----:B------:R-:W0:Y:S01]  /*0030*/  LDC R0, c[0x0][0x360] ;  /* 0x0000d800ff007b82 */ /* 0x000e220000000800 */
[----:B------:R-:W2:Y:S07]  /*0040*/  S2R R2, SR_TID.Y ;  /* 0x0000000000027919 */ /* 0x000eae0000002200 */
[----:B------:R-:W0:Y:S08]  /*0050*/  S2UR UR4, SR_CTAID.X ;  /* 0x00000000000479c3 */ /* 0x000e300000002500 */
[----:B------:R-:W2:Y:S01]  /*0060*/  S2UR UR5, SR_CTAID.Y ;  /* 0x00000000000579c3 */ /* 0x000ea20000002600 */
[----:B-1----:R-:W-:-:S07]  /*0070*/  UISETP.GE.AND UP0, UPT, UR15, 0x1, UPT ;  /* 0x000000010f00788c */ /* 0x002fce000bf06270 */
[----:B------:R-:W2:Y:S01]  /*0080*/  LDC R7, c[0x0][0x364] ;  /* 0x0000d900ff077b82 */ /* 0x000ea20000000800 */
[----:B0-----:R-:W-:Y:S02]  /*0090*/  IMAD R0, R0, UR4, R3 ;  /* 0x0000000400007c24 */ /* 0x001fe4000f8e0203 */
[----:B--2---:R-:W-:Y:S01]  /*00a0*/  IMAD R7, R7, UR5, R2 ;  /* 0x0000000507077c24 */ /* 0x004fe2000f8e0202 */
[----:B------:R-:W-:Y:S06]  /*00b0*/  BRA.U !UP0, `(.L_x_4) ;  /* 0x0000001508707547 */ /* 0x000fec000b800000 */
[----:B------:R-:W0:Y:S01]  /*00c0*/  LDC.64 R20, c[0x0][0x3a8] ;  /* 0x0000ea00ff147b82 */ /* 0x000e220000000a00 */
[----:B------:R-:W1:Y:S01]  /*00d0*/  LDCU UR4, c[0x0][0x388] ;  /* 0x00007100ff0477ac */ /* 0x000e620008000800 */
[----:B------:R-:W2:Y:S01]  /*00e0*/  LDCU.64 UR8, c[0x0][0x358] ;  /* 0x00006b00ff0877ac */ /* 0x000ea20008000a00 */
[----:B------:R-:W3:Y:S01]  /*00f0*/  LDCU UR5, c[0x0][0x38c] ;  /* 0x00007180ff0577ac */ /* 0x000ee20008000800 */
[----:B-1----:R-:W-:-:S04]  /*0100*/  IMAD R3, R0, UR4, R7 ;  /* 0x0000000400037c24 */ /* 0x002fc8000f8e0207 */
[----:B0-----:R-:W-:-:S05]  /*0110*/  IMAD.WIDE R20, R3, 0x4, R20 ;  /* 0x0000000403147825 */ /* 0x001fca00078e0214 */
[----:B--2---:R0:W5:Y:S01]  /*0120*/  LDG.E R27, desc[UR8][R20.64] ;  /* 0x00000008141b7981 */ /* 0x004162000c1e1900 */
[----:B------:R-:W-:Y:S02]  /*0130*/  UISETP.GE.U32.AND UP1, UPT, UR15, 0x10, UPT ;  /* 0x000000100f00788c */ /* 0x000fe4000bf26070 */
[----:B------:R-:W-:Y:S01]  /*0140*/  IMAD R2, R0, UR15, RZ ;  /* 0x0000000f00027c24 */ /* 0x000fe2000f8e02ff */
[----:B---3--:R-:W-:Y:S01]  /*0150*/  ULOP3.LUT UR20, UR5, 0xf, URZ, 0xc0, !UPT ;  /* 0x0000000f05147892 */ /* 0x008fe2000f8ec0ff */
[----:B------:R-:W-:Y:S01]  /*0160*/  IMAD R3, R7, UR15, RZ ;  /* 0x0000000f07037c24 */ /* 0x000fe2000f8e02ff */
[----:B------:R-:W-:Y:S02]  /*0170*/  UMOV UR4, URZ ;  /* 0x000000ff00047c82 */ /* 0x000fe40008000000 */
[----:B------:R-:W-:Y:S02]  /*0180*/  UISETP.NE.AND UP0, UPT, UR20, URZ, UPT ;  /* 0x000000ff1400728c */ /* 0x000fe4000bf05270 */
[----:B0-----:R-:W-:Y:S09]  /*0190*/  BRA.U !UP1, `(.L_x_5) ;  /* 0x0000000d09147547 */ /* 0x001ff2000b800000 */
[----:B------:R-:W0:Y:S01]  /*01a0*/  LDC R5, c[0x0][0x384] ;  /* 0x0000e100ff057b82 */ /* 0x000e220000000800 */
[----:B------:R-:W1:Y:S01]  /*01b0*/  LDCU.64 UR16, c[0x0][0x390] ;  /* 0x00007200ff1077ac */ /* 0x000e620008000a00 */
[C---:B------:R-:W-:Y:S01]  /*01c0*/  IADD3 R22, PT, PT, R2.reuse, 0x2, RZ ;  /* 0x0000000202167810 */ /* 0x040fe20007ffe0ff */
[C---:B------:R-:W-:Y:S02]  /*01d0*/  VIADD R4, R2.reuse, 0xf ;  /* 0x0000000f02047836 */ /* 0x040fe40000000000 */
[C---:B------:R-:W-:Y:S01]  /*01e0*/  VIADD R6, R2.reuse, 0xe ;  /* 0x0000000e02067836 */ /* 0x040fe20000000000 */
[----:B------:R-:W-:Y:S01]  /*01f0*/  ULOP3.LUT UR4, UR15, 0x7ffffff0, URZ, 0xc0, !UPT ;  /* 0x7ffffff00f047892 */ /* 0x000fe2000f8ec0ff */
[C---:B------:R-:W-:Y:S02]  /*0200*/  VIADD R8, R2.reuse, 0xd ;  /* 0x0000000d02087836 */ /* 0x040fe40000000000 */
[C---:B------:R-:W-:Y:S01]  /*0210*/  VIADD R10, R2.reuse, 0xc ;  /* 0x0000000c020a7836 */ /* 0x040fe20000000000 */
[----:B------:R-:W-:Y:S01]  /*0220*/  UIADD3 UR6, UPT, UPT, -UR4, URZ, URZ ;  /* 0x000000ff04067290 */ /* 0x000fe2000fffe1ff */
[----:B------:R-:W-:-:S02]  /*0230*/  VIADD R12, R2, 0xb ;  /* 0x0000000b020c7836 */ /* 0x000fc40000000000 */
[C---:B------:R-:W-:Y:S02]  /*0240*/  VIADD R14, R2.reuse, 0xa ;  /* 0x0000000a020e7836 */ /* 0x040fe40000000000 */
[C---:B------:R-:W-:Y:S02]  /*0250*/  VIADD R16, R2.reuse, 0x9 ;  /* 0x0000000902107836 */ /* 0x040fe40000000000 */
[C---:B------:R-:W-:Y:S02]  /*0260*/  VIADD R18, R2.reuse, 0x8 ;  /* 0x0000000802127836 */ /* 0x040fe40000000000 */
[C---:B------:R-:W-:Y:S01]  /*0270*/  VIADD R26, R2.reuse, 0x7 ;  /* 0x00000007021a7836 */ /* 0x040fe20000000000 */
[----:B-1----:R-:W-:Y:S01]  /*0280*/  UIADD3 UR14, UPT, UPT, UR16, 0x28, URZ ;  /* 0x00000028100e7890 */ /* 0x002fe2000fffe0ff */
[C---:B------:R-:W-:Y:S01]  /*0290*/  VIADD R28, R2.reuse, 0x6 ;  /* 0x00000006021c7836 */ /* 0x040fe20000000000 */
[----:B------:R-:W-:Y:S01]  /*02a0*/  UIADD3 UR13, UPT, UPT, UR16, 0x14, URZ ;  /* 0x00000014100d7890 */ /* 0x000fe2000fffe0ff */
[----:B------:R-:W-:Y:S01]  /*02b0*/  VIADD R9, R2, 0x4 ;  /* 0x0000000402097836 */ /* 0x000fe20000000000 */
[----:B------:R-:W-:Y:S01]  /*02c0*/  UIADD3 UR12, UPT, UPT, UR16, 0x10, URZ ;  /* 0x00000010100c7890 */ /* 0x000fe2000fffe0ff */
[----:B0-----:R-:W-:Y:S01]  /*02d0*/  IMAD R0, R0, R5, R7 ;  /* 0x0000000500007224 */ /* 0x001fe200078e0207 */
[----:B------:R-:W-:Y:S01]  /*02e0*/  UIADD3 UR11, UPT, UPT, UR16, 0xc, URZ ;  /* 0x0000000c100b7890 */ /* 0x000fe2000fffe0ff */
[C---:B------:R-:W-:Y:S01]  /*02f0*/  VIADD R7, R2.reuse, 0x5 ;  /* 0x0000000502077836 */ /* 0x040fe20000000000 */
[----:B------:R-:W-:Y:S01]  /*0300*/  UIADD3 UR10, UPT, UPT, UR16, 0x8, URZ ;  /* 0x00000008100a7890 */ /* 0x000fe2000fffe0ff */
[----:B------:R-:W-:Y:S01]  /*0310*/  VIADD R24, R2, 0x3 ;  /* 0x0000000302187836 */ /* 0x000fe20000000000 */
[----:B------:R-:W-:Y:S01]  /*0320*/  UIADD3 UR7, UPT, UPT, UR16, 0x4, URZ ;  /* 0x0000000410077890 */ /* 0x000fe2000fffe0ff */
[----:B------:R-:W-:-:S02]  /*0330*/  IMAD.MOV.U32 R17, RZ, RZ, R3 ;  /* 0x000000ffff117224 */ /* 0x000fc400078e0003 */
[-C--:B------:R-:W-:Y:S02]  /*0340*/  IMAD R4, R4, R5.reuse, RZ ;  /* 0x0000000504047224 */ /* 0x080fe400078e02ff */
[-C--:B------:R-:W-:Y:S02]  /*0350*/  IMAD R6, R6, R5.reuse, RZ ;  /* 0x0000000506067224 */ /* 0x080fe400078e02ff */
[-C--:B------:R-:W-:Y:S02]  /*0360*/  IMAD R8, R8, R5.reuse, RZ ;  /* 0x0000000508087224 */ /* 0x080fe400078e02ff */
[-C--:B------:R-:W-:Y:S02]  /*0370*/  IMAD R10, R10, R5.reuse, RZ ;  /* 0x000000050a0a7224 */ /* 0x080fe400078e02ff */
[-C--:B------:R-:W-:Y:S02]  /*0380*/  IMAD R12, R12, R5.reuse, RZ ;  /* 0x000000050c0c7224 */ /* 0x080fe400078e02ff */
[----:B------:R-:W-:-:S02]  /*0390*/  IMAD R14, R14, R5, RZ ;  /* 0x000000050e0e7224 */ /* 0x000fc400078e02ff */
        /* <DEDUP_REMOVED lines=8> */
[----:B------:R-:W-:Y:S02]  /*0420*/  IMAD R15, R2, R5, R5 ;  /* 0x00000005020f7224 */ /* 0x000fe400078e0205 */
[----:B------:R-:W-:-:S07]  /*0430*/  IMAD R0, R0, UR15, RZ ;  /* 0x0000000f00007c24 */ /* 0x000fce000f8e02ff */
.L_x_6:
[----:B0-----:R-:W0:Y:S02]  /*0440*/  LDC.64 R22, c[0x0][0x390] ;  /* 0x0000e400ff167b82 */ /* 0x001e240000000a00 */
[----:B0-----:R-:W-:-:S06]  /*0450*/  IMAD.WIDE R22, R0, 0x4, R22 ;  /* 0x0000000400167825 */ /* 0x001fcc00078e0216 */
[----:B------:R-:W2:Y:S01]  /*0460*/  LDG.E R22, desc[UR8][R22.64] ;  /* 0x0000000816167981 */ /* 0x000ea2000c1e1900 */
[----:B------:R-:W-:Y:S01]  /*0470*/  UIADD3 URZ, UP1, UPT, UR16, 0x4, URZ ;  /* 0x0000000410ff7890 */ /* 0x000fe2000ff3e0ff */
[----:B------:R-:W-:Y:S02]  /*0480*/  SHF.R.S32.HI R19, RZ, 0x1f, R17 ;  /* 0x0000001fff137819 */ /* 0x000fe40000011411 */
[----:B------:R-:W-:Y:S01]  /*0490*/  IADD3 R25, P0, PT, R17, R15, RZ ;  /* 0x0000000f11197210 */ /* 0x000fe20007f1e0ff */
[----:B------:R-:W-:-:S03]  /*04a0*/  UIADD3.X UR15, UPT, UPT, URZ, UR17, URZ, UP1, !UPT ;  /* 0x00000011ff0f7290 */ /* 0x000fc60008ffe4ff */
[----:B------:R-:W-:Y:S02]  /*04b0*/  LEA.HI.X.SX32 R29, R15, R19, 0x1, P0 ;  /* 0x000000130f1d7211 */ /* 0x000fe400000f0eff */
[----:B------:R-:W-:-:S04]  /*04c0*/  LEA R24, P0, R25, UR7, 0x2 ;  /* 0x0000000719187c11 */ /* 0x000fc8000f8010ff */
[----:B------:R-:W-:Y:S01]  /*04d0*/  LEA.HI.X R25, R25, UR15, R29, 0x2, P0 ;  /* 0x0000000f19197c11 */ /* 0x000fe200080f141d */
[----:B--2--5:R-:W-:-:S05]  /*04e0*/  IMAD.IADD R27, R22, 0x1, R27 ;  /* 0x00000001161b7824 */ /* 0x024fca00078e021b */
[----:B------:R0:W-:Y:S04]  /*04f0*/  STG.E desc[UR8][R20.64], R27 ;  /* 0x0000001b14007986 */ /* 0x0001e8000c101908 */
[----:B------:R-:W2:Y:S01]  /*0500*/  LDG.E R24, desc[UR8][R24.64] ;  /* 0x0000000818187981 */ /* 0x000ea2000c1e1900 */
[----:B------:R-:W-:Y:S01]  /*0510*/  UIADD3 URZ, UP1, UPT, UR16, 0x8, URZ ;  /* 0x0000000810ff7890 */ /* 0x000fe2000ff3e0ff */
[----:B------:R-:W-:-:S03]  /*0520*/  IADD3 R23, P0, PT, R17, R13, RZ ;  /* 0x0000000d11177210 */ /* 0x000fc60007f1e0ff */
[----:B------:R-:W-:Y:S01]  /*0530*/  UIADD3.X UR15, UPT, UPT, URZ, UR17, URZ, UP1, !UPT ;  /* 0x00000011ff0f7290 */ /* 0x000fe20008ffe4ff */
[----:B------:R-:W-:Y:S02]  /*0540*/  LEA.HI.X.SX32 R29, R13, R19, 0x1, P0 ;  /* 0x000000130d1d7211 */ /* 0x000fe400000f0eff */
[----:B------:R-:W-:-:S04]  /*0550*/  LEA R22, P0, R23, UR10, 0x2 ;  /* 0x0000000a17167c11 */ /* 0x000fc8000f8010ff */
[----:B------:R-:W-:Y:S01]  /*0560*/  LEA.HI.X R23, R23, UR15, R29, 0x2, P0 ;  /* 0x0000000f17177c11 */ /* 0x000fe200080f141d */
[----:B--2---:R-:W-:-:S05]  /*0570*/  IMAD.IADD R29, R27, 0x1, R24 ;  /* 0x000000011b1d7824 */ /* 0x004fca00078e0218 */
[----:B------:R1:W-:Y:S04]  /*0580*/  STG.E desc[UR8][R20.64], R29 ;  /* 0x0000001d14007986 */ /* 0x0003e8000c101908 */
[----:B------:R-:W2:Y:S01]  /*0590*/  LDG.E R22, desc[UR8][R22.64] ;  /* 0x0000000816167981 */ /* 0x000ea2000c1e1900 */
[----:B------:R-:W-:Y:S01]  /*05a0*/  UIADD3 URZ, UP1, UPT, UR16, 0xc, URZ ;  /* 0x0000000c10ff7890 */ /* 0x000fe2000ff3e0ff */
[----:B------:R-:W-:-:S03]  /*05b0*/  IADD3 R25, P0, PT, R17, R11, RZ ;  /* 0x0000000b11197210 */ /* 0x000fc60007f1e0ff */
[----:B------:R-:W-:Y:S01]  /*05c0*/  UIADD3.X UR15, UPT, UPT, URZ, UR17, URZ, UP1, !UPT ;  /* 0x00000011ff0f7290 */ /* 0x000fe20008ffe4ff */
[----:B0-----:R-:W-:Y:S02]  /*05d0*/  LEA.HI.X.SX32 R27, R11, R19, 0x1, P0 ;  /* 0x000000130b1b7211 */ /* 0x001fe400000f0eff */
        /* <DEDUP_REMOVED lines=8> */
[----:B-1----:R-:W-:Y:S02]  /*0660*/  LEA.HI.X.SX32 R29, R9, R19, 0x1, P0 ;  /* 0x00000013091d7211 */ /* 0x002fe400000f0eff */
        /* <DEDUP_REMOVED lines=14> */
[----:B-1----:R-:W-:-:S04]  /*0750*/  IADD3 R29, P0, PT, R17, R28, RZ ;  /* 0x0000001c111d7210 */ /* 0x002fc80007f1e0ff */
[----:B------:R-:W-:Y:S02]  /*0760*/  LEA.HI.X.SX32 R23, R28, R19, 0x1, P0 ;  /* 0x000000131c177211 */ /* 0x000fe400000f0eff */
[----:B------:R-:W-:-:S04]  /*0770*/  LEA R22, P0, R29, UR16, 0x2 ;  /* 0x000000101d167c11 */ /* 0x000fc8000f8010ff */
[----:B------:R-:W-:Y:S01]  /*0780*/  LEA.HI.X R23, R29, UR17, R23, 0x2, P0 ;  /* 0x000000111d177c11 */ /* 0x000fe200080f1417 */
[----:B--2---:R-:W-:-:S05]  /*0790*/  IMAD.IADD R29, R27, 0x1, R24 ;  /* 0x000000011b1d7824 */ /* 0x004fca00078e0218 */
[----:B------:R1:W-:Y:S04]  /*07a0*/  STG.E desc[UR8][R20.64], R29 ;  /* 0x0000001d14007986 */ /* 0x0003e8000c101908 */
[----:B------:R2:W0:Y:S02]  /*07b0*/  LDG.E R22, desc[UR8][R22.64+0x18] ;  /* 0x0000180816167981 */ /* 0x000424000c1e1900 */
[----:B--2---:R-:W-:-:S04]  /*07c0*/  IADD3 R23, P0, PT, R17, R26, RZ ;  /* 0x0000001a11177210 */ /* 0x004fc80007f1e0ff */
[----:B------:R-:W-:Y:S02]  /*07d0*/  LEA.HI.X.SX32 R25, R26, R19, 0x1, P0 ;  /* 0x000000131a197211 */ /* 0x000fe400000f0eff */
[----:B------:R-:W-:-:S04]  /*07e0*/  LEA R24, P0, R23, UR16, 0x2 ;  /* 0x0000001017187c11 */ /* 0x000fc8000f8010ff */
[----:B------:R-:W-:Y:S01]  /*07f0*/  LEA.HI.X R25, R23, UR17, R25, 0x2, P0 ;  /* 0x0000001117197c11 */ /* 0x000fe200080f1419 */
[----:B0-----:R-:W-:-:S05]  /*0800*/  IMAD.IADD R27, R29, 0x1, R22 ;  /* 0x000000011d1b7824 */ /* 0x001fca00078e0216 */
[----:B------:R0:W-:Y:S04]  /*0810*/  STG.E desc[UR8][R20.64], R27 ;  /* 0x0000001b14007986 */ /* 0x0001e8000c101908 */
[----:B------:R2:W1:Y:S01]  /*0820*/  LDG.E R24, desc[UR8][R24.64+0x1c] ;  /* 0x00001c0818187981 */ /* 0x000462000c1e1900 */
[----:B------:R-:W-:-:S04]  /*0830*/  IADD3 R23, P0, PT, R17, R18, RZ ;  /* 0x0000001211177210 */ /* 0x000fc80007f1e0ff */
[----:B--2---:R-:W-:Y:S02]  /*0840*/  LEA.HI.X.SX32 R25, R18, R19, 0x1, P0 ;  /* 0x0000001312197211 */ /* 0x004fe400000f0eff */
[----:B------:R-:W-:-:S04]  /*0850*/  LEA R22, P0, R23, UR16, 0x2 ;  /* 0x0000001017167c11 */ /* 0x000fc8000f8010ff */
[----:B------:R-:W-:Y:S01]  /*0860*/  LEA.HI.X R23, R23, UR17, R25, 0x2, P0 ;  /* 0x0000001117177c11 */ /* 0x000fe200080f1419 */
[----:B-1----:R-:W-:-:S05]  /*0870*/  IMAD.IADD R29, R27, 0x1, R24 ;  /* 0x000000011b1d7824 */ /* 0x002fca00078e0218 */
        /* <DEDUP_REMOVED lines=18> */
[----:B0-----:R-:W-:-:S04]  /*09a0*/  IADD3 R27, P0, PT, R17, R12, RZ ;  /* 0x0000000c111b7210 */ /* 0x001fc80007f1e0ff */
[----:B------:R-:W-:Y:S02]  /*09b0*/  LEA.HI.X.SX32 R25, R12, R19, 0x1, P0 ;  /* 0x000000130c197211 */ /* 0x000fe400000f0eff */
[----:B------:R-:W-:-:S04]  /*09c0*/  LEA R24, P0, R27, UR16, 0x2 ;  /* 0x000000101b187c11 */ /* 0x000fc8000f8010ff */
[----:B------:R-:W-:Y:S02]  /*09d0*/  LEA.HI.X R25, R27, UR17, R25, 0x2, P0 ;  /* 0x000000111b197c11 */ /* 0x000fe400080f1419 */
[----:B--2---:R-:W-:-:S05]  /*09e0*/  IADD3 R27, PT, PT, R29, R22, RZ ;  /* 0x000000161d1b7210 */ /* 0x004fca0007ffe0ff */
[----:B------:R0:W-:Y:S04]  /*09f0*/  STG.E desc[UR8][R20.64], R27 ;  /* 0x0000001b14007986 */ /* 0x0001e8000c101908 */
[----:B------:R-:W2:Y:S01]  /*0a00*/  LDG.E R24, desc[UR8][R24.64+0x2c] ;  /* 0x00002c0818187981 */ /* 0x000ea2000c1e1900 */
[----:B------:R-:W-:Y:S01]  /*0a10*/  UIADD3 UR15, UP1, UPT, UR16, 0x30, URZ ;  /* 0x00000030100f7890 */ /* 0x000fe2000ff3e0ff */
[C---:B------:R-:W-:Y:S01]  /*0a20*/  IADD3 R23, P0, PT, R17.reuse, R10, RZ ;  /* 0x0000000a11177210 */ /* 0x040fe20007f1e0ff */
[----:B------:R-:W-:Y:S01]  /*0a30*/  UIADD3 UR19, UPT, UPT, UR16, 0x30, URZ ;  /* 0x0000003010137890 */ /* 0x000fe2000fffe0ff */
[----:B------:R-:W-:Y:S01]  /*0a40*/  IMAD.IADD R22, R17, 0x1, R10 ;  /* 0x0000000111167824 */ /* 0x000fe200078e020a */
[----:B------:R-:W-:Y:S01]  /*0a50*/  UIADD3.X UR18, UPT, UPT, URZ, UR17, URZ, UP1, !UPT ;  /* 0x00000011ff127290 */ /* 0x000fe20008ffe4ff */
[----:B-1----:R-:W-:-:S02]  /*0a60*/  LEA.HI.X.SX32 R29, R10, R19, 0x1, P0 ;  /* 0x000000130a1d7211 */ /* 0x002fc400000f0eff */
[C---:B------:R-:W-:Y:S02]  /*0a70*/  LEA RZ, P1, R23.reuse, UR15, 0x2 ;  /* 0x0000000f17ff7c11 */ /* 0x040fe4000f8210ff */
[----:B------:R-:W-:Y:S02]  /*0a80*/  LEA R22, R22, UR19, 0x2 ;  /* 0x0000001316167c11 */ /* 0x000fe4000f8e10ff */
[----:B------:R-:W-:Y:S01]  /*0a90*/  LEA.HI.X R23, R23, UR18, R29, 0x2, P1 ;  /* 0x0000001217177c11 */ /* 0x000fe200088f141d */
[----:B--2---:R-:W-:-:S05]  /*0aa0*/  IMAD.IADD R29, R27, 0x1, R24 ;  /* 0x000000011b1d7824 */ /* 0x004fca00078e0218 */
[----:B------:R1:W-:Y:S04]  /*0ab0*/  STG.E desc[UR8][R20.64], R29 ;  /* 0x0000001d14007986 */ /* 0x0003e8000c101908 */
[----:B------:R-:W2:Y:S01]  /*0ac0*/  LDG.E R22, desc[UR8][R22.64] ;  /* 0x0000000816167981 */ /* 0x000ea2000c1e1900 */
[C---:B------:R-:W-:Y:S01]  /*0ad0*/  IADD3 R25, P0, PT, R17.reuse, R8, RZ ;  /* 0x0000000811197210 */ /* 0x040fe20007f1e0ff */
[----:B------:R-:W-:-:S03]  /*0ae0*/  IMAD.IADD R24, R17, 0x1, R8 ;  /* 0x0000000111187824 */ /* 0x000fc600078e0208 */
[C---:B------:R-:W-:Y:S02]  /*0af0*/  LEA RZ, P1, R25.reuse, UR16, 0x2 ;  /* 0x0000001019ff7c11 */ /* 0x040fe4000f8210ff */
[----:B0-----:R-:W-:Y:S02]  /*0b00*/  LEA.HI.X.SX32 R27, R8, R19, 0x1, P0 ;  /* 0x00000013081b7211 */ /* 0x001fe400000f0eff */
[----:B------:R-:W-:Y:S02]  /*0b10*/  LEA R24, R24, UR16, 0x2 ;  /* 0x0000001018187c11 */ /* 0x000fe4000f8e10ff */
[----:B------:R-:W-:Y:S01]  /*0b20*/  LEA.HI.X R25, R25, UR17, R27, 0x2, P1 ;  /* 0x0000001119197c11 */ /* 0x000fe200088f141b */
[----:B--2---:R-:W-:-:S05]  /*0b30*/  IMAD.IADD R27, R29, 0x1, R22 ;  /* 0x000000011d1b7824 */ /* 0x004fca00078e0216 */
[----:B------:R0:W-:Y:S04]  /*0b40*/  STG.E desc[UR8][R20.64], R27 ;  /* 0x0000001b14007986 */ /* 0x0001e8000c101908 */
[----:B------:R-:W2:Y:S01]  /*0b50*/  LDG.E R24, desc[UR8][R24.64+0x34] ;  /* 0x0000340818187981 */ /* 0x000ea2000c1e1900 */
[C---:B-1----:R-:W-:Y:S01]  /*0b60*/  IADD3 R29, P0, PT, R17.reuse, R6, RZ ;  /* 0x00000006111d7210 */ /* 0x042fe20007f1e0ff */
[----:B------:R-:W-:-:S03]  /*0b70*/  IMAD.IADD R22, R17, 0x1, R6 ;  /* 0x0000000111167824 */ /* 0x000fc600078e0206 */
[C---:B------:R-:W-:Y:S02]  /*0b80*/  LEA RZ, P1, R29.reuse, UR16, 0x2 ;  /* 0x000000101dff7c11 */ /* 0x040fe4000f8210ff */
[----:B------:R-:W-:Y:S02]  /*0b90*/  LEA.HI.X.SX32 R23, R6, R19, 0x1, P0 ;  /* 0x0000001306177211 */ /* 0x000fe400000f0eff */
[----:B------:R-:W-:Y:S02]  /*0ba0*/  LEA R22, R22, UR16, 0x2 ;  /* 0x0000001016167c11 */ /* 0x000fe4000f8e10ff */
[----:B------:R-:W-:Y:S01]  /*0bb0*/  LEA.HI.X R23, R29, UR17, R23, 0x2, P1 ;  /* 0x000000111d177c11 */ /* 0x000fe200088f1417 */
[----:B--2---:R-:W-:-:S05]  /*0bc0*/  IMAD.IADD R29, R27, 0x1, R24 ;  /* 0x000000011b1d7824 */ /* 0x004fca00078e0218 */
[----:B------:R1:W-:Y:S04]  /*0bd0*/  STG.E desc[UR8][R20.64], R29 ;  /* 0x0000001d14007986 */ /* 0x0003e8000c101908 */
[----:B------:R-:W2:Y:S01]  /*0be0*/  LDG.E R22, desc[UR8][R22.64+0x38] ;  /* 0x0000380816167981 */ /* 0x000ea2000c1e1900 */
[C---:B0-----:R-:W-:Y:S01]  /*0bf0*/  IADD3 R27, P0, PT, R17.reuse, R4, RZ ;  /* 0x00000004111b7210 */ /* 0x041fe20007f1e0ff */
[----:B------:R-:W-:-:S03]  /*0c00*/  IMAD.IADD R24, R17, 0x1, R4 ;  /* 0x0000000111187824 */ /* 0x000fc600078e0204 */
[----:B------:R-:W-:Y:S02]  /*0c10*/  LEA.HI.X.SX32 R19, R4, R19, 0x1, P0 ;  /* 0x0000001304137211 */ /* 0x000fe400000f0eff */
[C---:B------:R-:W-:Y:S02]  /*0c20*/  LEA RZ, P0, R27.reuse, UR16, 0x2 ;  /* 0x000000101bff7c11 */ /* 0x040fe4000f8010ff */
[----:B------:R-:W-:Y:S02]  /*0c30*/  LEA R24, R24, UR16, 0x2 ;  /* 0x0000001018187c11 */ /* 0x000fe4000f8e10ff */
[----:B------:R-:W-:Y:S01]  /*0c40*/  LEA.HI.X R25, R27, UR17, R19, 0x2, P0 ;  /* 0x000000111b197c11 */ /* 0x000fe200080f1413 */
[----:B--2---:R-:W-:-:S05]  /*0c50*/  IMAD.IADD R19, R29, 0x1, R22 ;  /* 0x000000011d137824 */ /* 0x004fca00078e0216 */
[----:B------:R0:W-:Y:S04]  /*0c60*/  STG.E desc[UR8][R20.64], R19 ;  /* 0x0000001314007986 */ /* 0x0001e8000c101908 */
[----:B------:R-:W2:Y:S01]  /*0c70*/  LDG.E R24, desc[UR8][R24.64+0x3c] ;  /* 0x00003c0818187981 */ /* 0x000ea2000c1e1900 */
[----:B------:R-:W-:Y:S01]  /*0c80*/  UIADD3 UR6, UPT, UPT, UR6, 0x10, URZ ;  /* 0x0000001006067890 */ /* 0x000fe2000fffe0ff */
[C---:B-1----:R-:W-:Y:S01]  /*0c90*/  LEA R29, R5.reuse, 0x10, 0x4 ;  /* 0x00000010051d7811 */ /* 0x042fe200078e20ff */
[----:B------:R-:W-:Y:S01]  /*0ca0*/  IMAD R4, R5, 0x10, R4 ;  /* 0x0000001005047824 */ /* 0x000fe200078e0204 */
[----:B------:R-:W-:Y:S01]  /*0cb0*/  IADD3 R17, PT, PT, R17, 0x10, RZ ;  /* 0x0000001011117810 */ /* 0x000fe20007ffe0ff */
[----:B------:R-:W-:Y:S01]  /*0cc0*/  UISETP.NE.AND UP1, UPT, UR6, URZ, UPT ;  /* 0x000000ff0600728c */ /* 0x000fe2000bf25270 */
[C---:B------:R-:W-:Y:S01]  /*0cd0*/  IMAD R6, R5.reuse, 0x10, R6 ;  /* 0x0000001005067824 */ /* 0x040fe200078e0206 */
[----:B------:R-:W-:Y:S01]  /*0ce0*/  LEA R7, R5, R7, 0x4 ;  /* 0x0000000705077211 */ /* 0x000fe200078e20ff */
[----:B------:R-:W-:-:S02]  /*0cf0*/  IMAD.IADD R0, R29, 0x1, R0 ;  /* 0x000000011d007824 */ /* 0x000fc400078e0200 */
[C---:B------:R-:W-:Y:S02]  /*0d00*/  IMAD R8, R5.reuse, 0x10, R8 ;  /* 0x0000001005087824 */ /* 0x040fe400078e0208 */
[C---:B------:R-:W-:Y:S02]  /*0d10*/  IMAD R10, R5.reuse, 0x10, R10 ;  /* 0x00000010050a7824 */ /* 0x040fe400078e020a */
[C---:B------:R-:W-:Y:S02]  /*0d20*/  IMAD R12, R5.reuse, 0x10, R12 ;  /* 0x00000010050c7824 */ /* 0x040fe400078e020c */
[C---:B------:R-:W-:Y:S02]  /*0d30*/  IMAD R14, R5.reuse, 0x10, R14 ;  /* 0x00000010050e7824 */ /* 0x040fe400078e020e */
[C---:B------:R-:W-:Y:S02]  /*0d40*/  IMAD R16, R5.reuse, 0x10, R16 ;  /* 0x0000001005107824 */ /* 0x040fe400078e0210 */
[----:B------:R-:W-:-:S02]  /*0d50*/  IMAD R18, R5, 0x10, R18 ;  /* 0x0000001005127824 */ /* 0x000fc400078e0212 */
[C---:B------:R-:W-:Y:S02]  /*0d60*/  IMAD R26, R5.reuse, 0x10, R26 ;  /* 0x00000010051a7824 */ /* 0x040fe400078e021a */
[C---:B------:R-:W-:Y:S02]  /*0d70*/  IMAD R28, R5.reuse, 0x10, R28 ;  /* 0x00000010051c7824 */ /* 0x040fe400078e021c */
[C---:B------:R-:W-:Y:S02]  /*0d80*/  IMAD R9, R5.reuse, 0x10, R9 ;  /* 0x0000001005097824 */ /* 0x040fe400078e0209 */
[C---:B------:R-:W-:Y:S02]  /*0d90*/  IMAD R11, R5.reuse, 0x10, R11 ;  /* 0x00000010050b7824 */ /* 0x040fe400078e020b */
[C---:B------:R-:W-:Y:S02]  /*0da0*/  IMAD R13, R5.reuse, 0x10, R13 ;  /* 0x00000010050d7824 */ /* 0x040fe400078e020d */
[----:B------:R-:W-:-:S02]  /*0db0*/  IMAD R15, R5, 0x10, R15 ;  /* 0x00000010050f7824 */ /* 0x000fc400078e020f */
[----:B--2---:R-:W-:-:S05]  /*0dc0*/  IMAD.IADD R27, R19, 0x1, R24 ;  /* 0x00000001131b7824 */ /* 0x004fca00078e0218 */
[----:B------:R0:W-:Y:S01]  /*0dd0*/  STG.E desc[UR8][R20.64], R27 ;  /* 0x0000001b14007986 */ /* 0x0001e2000c101908 */
[----:B------:R-:W-:Y:S05]  /*0de0*/  BRA.U UP1, `(.L_x_6) ;  /* 0xfffffff501947547 */ /* 0x000fea000b83ffff */
.L_x_5:
[----:B------:R-:W-:Y:S05]  /*0df0*/  BRA.U !UP0, `(.L_x_4) ;  /* 0x0000000908207547 */ /* 0x000fea000b800000 */
[----:B------:R-:W-:Y:S02]  /*0e00*/  UISETP.GE.U32.AND UP0, UPT, UR20, 0x8, UPT ;  /* 0x000000081400788c */ /* 0x000fe4000bf06070 */
[----:B------:R-:W-:-:S04]  /*0e10*/  ULOP3.LUT UR6, UR5, 0x7, URZ, 0xc0, !UPT ;  /* 0x0000000705067892 */ /* 0x000fc8000f8ec0ff */
[----:B------:R-:W-:-:S03]  /*0e20*/  UISETP.NE.AND UP1, UPT, UR6, URZ, UPT ;  /* 0x000000ff0600728c */ /* 0x000fc6000bf25270 */
[----:B------:R-:W-:Y:S08]  /*0e30*/  BRA.U !UP0, `(.L_x_7) ;  /* 0x0000000508287547 */ /* 0x000ff0000b800000 */
[----:B------:R-:W1:Y:S01]  /*0e40*/  LDC R7, c[0x0][0x384] ;  /* 0x0000e100ff077b82 */ /* 0x000e620000000800 */
[----:B------:R-:W-:Y:S01]  /*0e50*/  VIADD R0, R2, UR4 ;  /* 0x0000000402007c36 */ /* 0x000fe20008000000 */
[----:B------:R-:W2:Y:S01]  /*0e60*/  LDCU.64 UR10, c[0x0][0x390] ;  /* 0x00007200ff0a77ac */ /* 0x000ea20008000a00 */
[----:B------:R-:W-:-:S05]  /*0e70*/  VIADD R5, R3, UR4 ;  /* 0x0000000403057c36 */ /* 0x000fca0008000000 */
[----:B------:R-:W3:Y:S01]  /*0e80*/  LDC.64 R8, c[0x0][0x390] ;  /* 0x0000e400ff087b82 */ /* 0x000ee20000000a00 */
[----:B-1----:R-:W-:-:S04]  /*0e90*/  IMAD R11, R0, R7, R5 ;  /* 0x00000007000b7224 */ /* 0x002fc800078e0205 */
[----:B---3--:R-:W-:-:S06]  /*0ea0*/  IMAD.WIDE R8, R11, 0x4, R8 ;  /* 0x000000040b087825 */ /* 0x008fcc00078e0208 */
[----:B------:R-:W0:Y:S01]  /*0eb0*/  LDG.E R8, desc[UR8][R8.64] ;  /* 0x0000000808087981 */ /* 0x000e22000c1e1900 */
[----:B------:R-:W-:Y:S01]  /*0ec0*/  IMAD R6, R0, R7, R7 ;  /* 0x0000000700067224 */ /* 0x000fe200078e0207 */
[----:B------:R-:W-:-:S04]  /*0ed0*/  SHF.R.S32.HI R4, RZ, 0x1f, R5 ;  /* 0x0000001fff047819 */ /* 0x000fc80000011405 */
[----:B------:R-:W-:-:S04]  /*0ee0*/  IADD3 R11, P0, PT, R5, R6, RZ ;  /* 0x00000006050b7210 */ /* 0x000fc80007f1e0ff */
[----:B------:R-:W-:Y:S02]  /*0ef0*/  LEA.HI.X.SX32 R6, R6, R4, 0x1, P0 ;  /* 0x0000000406067211 */ /* 0x000fe400000f0eff */
[----:B--2---:R-:W-:-:S04]  /*0f00*/  LEA R10, P0, R11, UR10, 0x2 ;  /* 0x0000000a0b0a7c11 */ /* 0x004fc8000f8010ff */
[----:B------:R-:W-:Y:S01]  /*0f10*/  LEA.HI.X R11, R11, UR11, R6, 0x2, P0 ;  /* 0x0000000b0b0b7c11 */ /* 0x000fe200080f1406 */
[----:B0----5:R-:W-:-:S05]  /*0f20*/  IMAD.IADD R27, R27, 0x1, R8 ;  /* 0x000000011b1b7824 */ /* 0x021fca00078e0208 */
[----:B------:R-:W-:Y:S04]  /*0f30*/  STG.E desc[UR8][R20.64], R27 ;  /* 0x0000001b14007986 */ /* 0x000fe8000c101908 */
[----:B------:R-:W2:Y:S01]  /*0f40*/  LDG.E R10, desc[UR8][R10.64+0x4] ;  /* 0x000004080a0a7981 */ /* 0x000ea2000c1e1900 */
[----:B------:R-:W-:-:S04]  /*0f50*/  VIADD R6, R0, 0x2 ;  /* 0x0000000200067836 */ /* 0x000fc80000000000 */
[----:B------:R-:W-:-:S05]  /*0f60*/  IMAD R6, R6, R7, RZ ;  /* 0x0000000706067224 */ /* 0x000fca00078e02ff */
[----:B------:R-:W-:-:S04]  /*0f70*/  IADD3 R9, P0, PT, R5, R6, RZ ;  /* 0x0000000605097210 */ /* 0x000fc80007f1e0ff */
[----:B------:R-:W-:Y:S02]  /*0f80*/  LEA.HI.X.SX32 R6, R6, R4, 0x1, P0 ;  /* 0x0000000406067211 */ /* 0x000fe400000f0eff */
[----:B------:R-:W-:-:S04]  /*0f90*/  LEA R8, P0, R9, UR10, 0x2 ;  /* 0x0000000a09087c11 */ /* 0x000fc8000f8010ff */
[----:B------:R-:W-:Y:S01]  /*0fa0*/  LEA.HI.X R9, R9, UR11, R6, 0x2, P0 ;  /* 0x0000000b09097c11 */ /* 0x000fe200080f1406 */
[----:B--2---:R-:W-:-:S05]  /*0fb0*/  IMAD.IADD R13, R27, 0x1, R10 ;  /* 0x000000011b0d7824 */ /* 0x004fca00078e020a */
[----:B------:R0:W-:Y:S04]  /*0fc0*/  STG.E desc[UR8][R20.64], R13 ;  /* 0x0000000d14007986 */ /* 0x0001e8000c101908 */
[----:B------:R-:W2:Y:S01]  /*0fd0*/  LDG.E R8, desc[UR8][R8.64+0x8] ;  /* 0x0000080808087981 */ /* 0x000ea2000c1e1900 */
[----:B------:R-:W-:-:S04]  /*0fe0*/  VIADD R6, R0, 0x3 ;  /* 0x0000000300067836 */ /* 0x000fc80000000000 */
[----:B------:R-:W-:-:S05]  /*0ff0*/  IMAD R6, R6, R7, RZ ;  /* 0x0000000706067224 */ /* 0x000fca00078e02ff */
[----:B------:R-:W-:-:S04]  /*1000*/  IADD3 R11, P0, PT, R5, R6, RZ ;  /* 0x00000006050b7210 */ /* 0x000fc80007f1e0ff */
[----:B------:R-:W-:Y:S02]  /*1010*/  LEA.HI.X.SX32 R6, R6, R4, 0x1, P0 ;  /* 0x0000000406067211 */ /* 0x000fe400000f0eff */
[----:B------:R-:W-:-:S04]  /*1020*/  LEA R10, P0, R11, UR10, 0x2 ;  /* 0x0000000a0b0a7c11 */ /* 0x000fc8000f8010ff */
[----:B------:R-:W-:Y:S02]  /*1030*/  LEA.HI.X R11, R11, UR11, R6, 0x2, P0 ;  /* 0x0000000b0b0b7c11 */ /* 0x000fe400080f1406 */
[----:B--2---:R-:W-:-:S05]  /*1040*/  IADD3 R15, PT, PT, R13, R8, RZ ;  /* 0x000000080d0f7210 */ /* 0x004fca0007ffe0ff */
[----:B------:R1:W-:Y:S04]  /*1050*/  STG.E desc[UR8][R20.64], R15 ;  /* 0x0000000f14007986 */ /* 0x0003e8000c101908 */
[----:B------:R-:W0:Y:S01]  /*1060*/  LDG.E R10, desc[UR8][R10.64+0xc] ;  /* 0x00000c080a0a7981 */ /* 0x000e22000c1e1900 */
[----:B------:R-:W-:-:S04]  /*1070*/  VIADD R6, R0, 0x4 ;  /* 0x0000000400067836 */ /* 0x000fc80000000000 */
[----:B------:R-:W-:-:S05]  /*1080*/  IMAD R6, R6, R7, RZ ;  /* 0x0000000706067224 */ /* 0x000fca00078e02ff */
[----:B------:R-:W-:-:S04]  /*1090*/  IADD3 R9, P0, PT, R5, R6, RZ ;  /* 0x0000000605097210 */ /* 0x000fc80007f1e0ff */
[----:B------:R-:W-:Y:S02]  /*10a0*/  LEA.HI.X.SX32 R6, R6, R4, 0x1, P0 ;  /* 0x0000000406067211 */ /* 0x000fe400000f0eff */
[----:B------:R-:W-:-:S04]  /*10b0*/  LEA R8, P0, R9, UR10, 0x2 ;  /* 0x0000000a09087c11 */ /* 0x000fc8000f8010ff */
[----:B------:R-:W-:Y:S01]  /*10c0*/  LEA.HI.X R9, R9, UR11, R6, 0x2, P0 ;  /* 0x0000000b09097c11 */ /* 0x000fe200080f1406 */
[----:B0-----:R-:W-:-:S05]  /*10d0*/  IMAD.IADD R13, R15, 0x1, R10 ;  /* 0x000000010f0d7824 */ /* 0x001fca00078e020a */
[----:B------:R0:W-:Y:S04]  /*10e0*/  STG.E desc[UR8][R20.64], R13 ;  /* 0x0000000d14007986 */ /* 0x0001e8000c101908 */
[----:B------:R-:W1:Y:S01]  /*10f0*/  LDG.E R8, desc[UR8][R8.64+0x10] ;  /* 0x0000100808087981 */ /* 0x000e62000c1e1900 */
[----:B------:R-:W-:-:S04]  /*1100*/  VIADD R6, R0, 0x5 ;  /* 0x0000000500067836 */ /* 0x000fc80000000000 */
[----:B------:R-:W-:-:S05]  /*1110*/  IMAD R6, R6, R7, RZ ;  /* 0x0000000706067224 */ /* 0x000fca00078e02ff */
[----:B------:R-:W-:-:S04]  /*1120*/  IADD3 R11, P0, PT, R5, R6, RZ ;  /* 0x00000006050b7210 */ /* 0x000fc80007f1e0ff */
[----:B------:R-:W-:Y:S02]  /*1130*/  LEA.HI.X.SX32 R6, R6, R4, 0x1, P0 ;  /* 0x0000000406067211 */ /* 0x000fe400000f0eff */
[----:B------:R-:W-:-:S04]  /*1140*/  LEA R10, P0, R11, UR10, 0x2 ;  /* 0x0000000a0b0a7c11 */ /* 0x000fc8000f8010ff */
[----:B------:R-:W-:Y:S01]  /*1150*/  LEA.HI.X R11, R11, UR11, R6, 0x2, P0 ;  /* 0x0000000b0b0b7c11 */ /* 0x000fe200080f1406 */
[----:B-1----:R-:W-:-:S05]  /*1160*/  IMAD.IADD R15, R13, 0x1, R8 ;  /* 0x000000010d0f7824 */ /* 0x002fca00078e0208 */
        /* <DEDUP_REMOVED lines=20> */
[----:B------:R-:W-:Y:S01]  /*12b0*/  UIADD3 UR4, UPT, UPT, UR4, 0x8, URZ ;  /* 0x0000000804047890 */ /* 0x000fe2000fffe0ff */
[----:B--2---:R-:W-:-:S05]  /*12c0*/  IMAD.IADD R27, R7, 0x1, R4 ;  /* 0x00000001071b7824 */ /* 0x004fca00078e0204 */
[----:B------:R1:W-:Y:S06]  /*12d0*/  STG.E desc[UR8][R20.64], R27 ;  /* 0x0000001b14007986 */ /* 0x0003ec000c101908 */
.L_x_7:
[----:B------:R-:W-:Y:S05]  /*12e0*/  BRA.U !UP1, `(.L_x_4) ;  /* 0x0000000109e47547 */ /* 0x000fea000b800000 */
[----:B------:R-:W-:Y:S02]  /*12f0*/  UISETP.GE.U32.AND UP0, UPT, UR6, 0x4, UPT ;  /* 0x000000040600788c */ /* 0x000fe4000bf06070 */
[----:B------:R-:W-:-:S04]  /*1300*/  ULOP3.LUT UR5, UR5, 0x3, URZ, 0xc0, !UPT ;  /* 0x0000000305057892 */ /* 0x000fc8000f8ec0ff */
[----:B------:R-:W-:-:S03]  /*1310*/  UISETP.NE.AND UP1, UPT, UR5, URZ, UPT ;  /* 0x000000ff0500728c */ /* 0x000fc6000bf25270 */
[----:B------:R-:W-:Y:S08]  /*1320*/  BRA.U !UP0, `(.L_x_8) ;  /* 0x0000000108987547 */ /* 0x000ff0000b800000 */
[----:B-1----:R-:W1:Y:S01]  /*1330*/  LDC R7, c[0x0][0x384] ;  /* 0x0000e100ff077b82 */ /* 0x002e620000000800 */
[----:B------:R-:W-:Y:S01]  /*1340*/  IADD3 R5, PT, PT, R3, UR4, RZ ;  /* 0x0000000403057c10 */ /* 0x000fe2000fffe0ff */
[----:B------:R-:W-:Y:S01]  /*1350*/  VIADD R0, R2, UR4 ;  /* 0x0000000402007c36 */ /* 0x000fe20008000000 */
[----:B------:R-:W2:Y:S05]  /*1360*/  LDCU.64 UR6, c[0x0][0x390] ;  /* 0x00007200ff0677ac */ /* 0x000eaa0008000a00 */
        /* <DEDUP_REMOVED lines=21> */
[----:B------:R-:W3:Y:S01]  /*14c0*/  LDG.E R8, desc[UR8][R8.64+0x8] ;  /* 0x0000080808087981 */ /* 0x000ee2000c1e1900 */
[----:B------:R-:W-:-:S04]  /*14d0*/  VIADD R0, R0, 0x3 ;  /* 0x0000000300007836 */ /* 0x000fc80000000000 */
[----:B------:R-:W-:-:S05]  /*14e0*/  IMAD R0, R0, R7, RZ ;  /* 0x0000000700007224 */ /* 0x000fca00078e02ff */
[----:B------:R-:W-:-:S04]  /*14f0*/  IADD3 R5, P0, PT, R5, R0, RZ ;  /* 0x0000000005057210 */ /* 0x000fc80007f1e0ff */
[----:B------:R-:W-:Y:S02]  /*1500*/  LEA.HI.X.SX32 R0, R0, R15, 0x1, P0 ;  /* 0x0000000f00007211 */ /* 0x000fe400000f0eff */
[----:B------:R-:W-:-:S04]  /*1510*/  LEA R4, P0, R5, UR6, 0x2 ;  /* 0x0000000605047c11 */ /* 0x000fc8000f8010ff */
[----:B------:R-:W-:Y:S01]  /*1520*/  LEA.HI.X R5, R5, UR7, R0, 0x2, P0 ;  /* 0x0000000705057c11 */ /* 0x000fe200080f1400 */
[----:B---3--:R-:W-:-:S05]  /*1530*/  IMAD.IADD R7, R13, 0x1, R8 ;  /* 0x000000010d077824 */ /* 0x008fca00078e0208 */
[----:B------:R2:W-:Y:S04]  /*1540*/  STG.E desc[UR8][R20.64], R7 ;  /* 0x0000000714007986 */ /* 0x0005e8000c101908 */
[----:B------:R-:W0:Y:S01]  /*1550*/  LDG.E R4, desc[UR8][R4.64+0xc] ;  /* 0x00000c0804047981 */ /* 0x000e22000c1e1900 */
[----:B------:R-:W-:Y:S01]  /*1560*/  UIADD3 UR4, UPT, UPT, UR4, 0x4, URZ ;  /* 0x0000000404047890 */ /* 0x000fe2000fffe0ff */
[----:B0-----:R-:W-:-:S05]  /*1570*/  IMAD.IADD R27, R7, 0x1, R4 ;  /* 0x00000001071b7824 */ /* 0x001fca00078e0204 */
[----:B------:R2:W-:Y:S06]  /*1580*/  STG.E desc[UR8][R20.64], R27 ;  /* 0x0000001b14007986 */ /* 0x0005ec000c101908 */
.L_x_8:
[----:B------:R-:W-:Y:S05]  /*1590*/  BRA.U !UP1, `(.L_x_4) ;  /* 0x0000000109387547 */ /* 0x000fea000b800000 */
[----:B------:R-:W3:Y:S01]  /*15a0*/  LDC.64 R4, c[0x0][0x390] ;  /* 0x0000e400ff047b82 */ /* 0x000ee20000000a00 */
[----:B------:R-:W1:Y:S01]  /*15b0*/  LDCU UR6, c[0x0][0x384] ;  /* 0x00007080ff0677ac */ /* 0x000e620008000800 */
[----:B------:R-:W-:Y:S02]  /*15c0*/  VIADD R3, R3, UR4 ;  /* 0x0000000403037c36 */ /* 0x000fe40008000000 */
[----:B------:R-:W-:Y:S01]  /*15d0*/  VIADD R2, R2, UR4 ;  /* 0x0000000402027c36 */ /* 0x000fe20008000000 */
[----:B------:R-:W-:-:S03]  /*15e0*/  UIADD3 UR5, UPT, UPT, -UR5, URZ, URZ ;  /* 0x000000ff05057290 */ /* 0x000fc6000fffe1ff */
[----:B-12---:R-:W-:-:S09]  /*15f0*/  IMAD R7, R2, UR6, R3 ;  /* 0x0000000602077c24 */ /* 0x006fd2000f8e0203 */
.L_x_9:
[----:B---3--:R-:W-:-:S06]  /*1600*/  IMAD.WIDE R2, R7, 0x4, R4 ;  /* 0x0000000407027825 */ /* 0x008fcc00078e0204 */
[----:B------:R-:W0:Y:S01]  /*1610*/  LDG.E R2, desc[UR8][R2.64] ;  /* 0x0000000802027981 */ /* 0x000e22000c1e1900 */
[----:B------:R-:W-:Y:S01]  /*1620*/  UIADD3 UR5, UPT, UPT, UR5, 0x1, URZ ;  /* 0x0000000105057890 */ /* 0x000fe2000fffe0ff */
[----:B------:R-:W-:-:S03]  /*1630*/  IADD3.X R7, PT, PT, R7, UR6, RZ, PT, !PT ;  /* 0x0000000607077c10 */ /* 0x000fc6000bffe4ff */
[----:B------:R-:W-:Y:S01]  /*1640*/  UISETP.NE.AND UP0, UPT, UR5, URZ, UPT ;  /* 0x000000ff0500728c */ /* 0x000fe2000bf05270 */
[----:B0---45:R-:W-:-:S05]  /*1650*/  IMAD.IADD R27, R2, 0x1, R27 ;  /* 0x00000001021b7824 */ /* 0x031fca00078e021b */
[----:B------:R4:W-:Y:S03]  /*1660*/  STG.E desc[UR8][R20.64], R27 ;  /* 0x0000001b14007986 */ /* 0x0009e6000c101908 */
[----:B------:R-:W-:Y:S05]  /*1670*/  BRA.U UP0, `(.L_x_9) ;  /* 0xfffffffd00e07547 */ /* 0x000fea000b83ffff */
.L_x_4:
[----:B------:R-:W-:Y:S06]  /*1680*/  BAR.SYNC.DEFER_BLOCKING 0x0 ;  /* 0x0000000000007b1d */ /* 0x000fec0000010000 */
[----:B------:R-:W-:Y:S05]  /*1690*/  EXIT ;  /* 0x000000000000794d */ /* 0x000fea0003800000 */
.L_x_10:
        /* <DEDUP_REMOVED lines=14> */
.L_x_12:


//--------------------- .nv.global.init           --------------------------
	.section	.nv.global.init,"aw",@progbits
.nv.global.init:
	.type		$str,@object
	.size		$str,(.L_0 - $str)
$str:
        /*0000*/ 	.byte	0x62, 0x2e, 0x64, 0x61, 0x74, 0x61, 0x5b, 0x25, 0x69, 0x5d, 0x20, 0x3d, 0x20, 0x25, 0x69, 0x0a
        /*0010*/ 	.byte	0x00
.L_0:


//--------------------- .nv.shared._Z6sumD013MATS_ --------------------------
	.section	.nv.shared._Z6sumD013MATS_,"aw",@nobits
	.sectionflags	@""
	.align	16
	.zero		1024


//--------------------- .nv.shared.reserved.0     --------------------------
	.section	.nv.shared.reserved.0,"aw",@nobits
	.weak		__nv_reservedSMEM_offset_0_alias
	.size		__nv_reservedSMEM_offset_0_alias, 0, 64
	.other		__nv_reservedSMEM_offset_0_alias,@"STO_CUDA_RESERVED_SHARED STV_DEFAULT"
__nv_reservedSMEM_offset_0_alias:
	.zero		0
	.zero		64


//--------------------- .nv.shared._Z11tracoDevice3MATS_ --------------------------
	.section	.nv.shared._Z11tracoDevice3MATS_,"aw",@nobits
	.sectionflags	@""
	.align	16
	.zero		1024


//--------------------- .nv.constant0._Z6sumD013MATS_ --------------------------
	.section	.nv.constant0._Z6sumD013MATS_,"a",@progbits
	.sectionflags	@""
	.align	4
.nv.constant0._Z6sumD013MATS_:
	.zero		944


//--------------------- .nv.constant0._Z11tracoDevice3MATS_ --------------------------
	.section	.nv.constant0._Z11tracoDevice3MATS_,"a",@progbits
	.sectionflags	@""
	.align	4
.nv.constant0._Z11tracoDevice3MATS_:
	.zero		944


//--------------------- SYMBOLS --------------------------

	.type		.nv.reservedSmem.offset0,@object
	.size		.nv.reservedSmem.offset0,0x4
	.type		.nv.reservedSmem.cap,@object
	.size		.nv.reservedSmem.cap,0x4
	.type		vprintf,@function
